//
// Generated by NVIDIA NVVM Compiler
//
// Compiler Build ID: CL-36424714
// Cuda compilation tools, release 13.0, V13.0.88
// Based on NVVM 20.0.0
//

.version 9.0
.target sm_100
.address_size 64

	// .globl	_Z11s2mm_kernelILi64ELi4ELi2EEviiPKfS1_S1_PfS2_
.extern .func __assertfail
(
	.param .b64 __assertfail_param_0,
	.param .b64 __assertfail_param_1,
	.param .b32 __assertfail_param_2,
	.param .b64 __assertfail_param_3,
	.param .b64 __assertfail_param_4
)
;
.global .align 1 .b8 __unnamed_1[134] = {118, 111, 105, 100, 32, 115, 50, 109, 109, 95, 107, 101, 114, 110, 101, 108, 40, 105, 110, 116, 44, 32, 105, 110, 116, 44, 32, 99, 111, 110, 115, 116, 32, 102, 108, 111, 97, 116, 32, 42, 44, 32, 99, 111, 110, 115, 116, 32, 102, 108, 111, 97, 116, 32, 42, 44, 32, 99, 111, 110, 115, 116, 32, 102, 108, 111, 97, 116, 32, 42, 44, 32, 102, 108, 111, 97, 116, 32, 42, 44, 32, 102, 108, 111, 97, 116, 32, 42, 41, 32, 91, 119, 105, 116, 104, 32, 105, 110, 116, 32, 66, 78, 32, 61, 32, 54, 52, 59, 32, 105, 110, 116, 32, 84, 78, 32, 61, 32, 52, 59, 32, 105, 110, 116, 32, 109, 117, 108, 32, 61, 32, 50, 93};
.global .align 1 .b8 __unnamed_2[134] = {118, 111, 105, 100, 32, 115, 50, 109, 109, 95, 107, 101, 114, 110, 101, 108, 40, 105, 110, 116, 44, 32, 105, 110, 116, 44, 32, 99, 111, 110, 115, 116, 32, 102, 108, 111, 97, 116, 32, 42, 44, 32, 99, 111, 110, 115, 116, 32, 102, 108, 111, 97, 116, 32, 42, 44, 32, 99, 111, 110, 115, 116, 32, 102, 108, 111, 97, 116, 32, 42, 44, 32, 102, 108, 111, 97, 116, 32, 42, 44, 32, 102, 108, 111, 97, 116, 32, 42, 41, 32, 91, 119, 105, 116, 104, 32, 105, 110, 116, 32, 66, 78, 32, 61, 32, 54, 52, 59, 32, 105, 110, 116, 32, 84, 78, 32, 61, 32, 52, 59, 32, 105, 110, 116, 32, 109, 117, 108, 32, 61, 32, 49, 93};
.global .align 1 .b8 $str[26] = {110, 117, 109, 95, 116, 104, 114, 101, 97, 100, 115, 32, 61, 61, 32, 98, 108, 111, 99, 107, 68, 105, 109, 46, 120};
.global .align 1 .b8 $str$1[27] = {47, 116, 109, 112, 47, 115, 97, 115, 115, 95, 99, 117, 95, 55, 100, 106, 95, 53, 112, 120, 107, 47, 107, 46, 99, 117};
.extern .shared .align 16 .b8 shared_memory[];

.visible .entry _Z11s2mm_kernelILi64ELi4ELi2EEviiPKfS1_S1_PfS2_(
	.param .u32 _Z11s2mm_kernelILi64ELi4ELi2EEviiPKfS1_S1_PfS2__param_0,
	.param .u32 _Z11s2mm_kernelILi64ELi4ELi2EEviiPKfS1_S1_PfS2__param_1,
	.param .u64 .ptr .align 1 _Z11s2mm_kernelILi64ELi4ELi2EEviiPKfS1_S1_PfS2__param_2,
	.param .u64 .ptr .align 1 _Z11s2mm_kernelILi64ELi4ELi2EEviiPKfS1_S1_PfS2__param_3,
	.param .u64 .ptr .align 1 _Z11s2mm_kernelILi64ELi4ELi2EEviiPKfS1_S1_PfS2__param_4,
	.param .u64 .ptr .align 1 _Z11s2mm_kernelILi64ELi4ELi2EEviiPKfS1_S1_PfS2__param_5,
	.param .u64 .ptr .align 1 _Z11s2mm_kernelILi64ELi4ELi2EEviiPKfS1_S1_PfS2__param_6
)
.maxntid 256
.minnctapersm 1
{
	.reg .pred 	%p<32>;
	.reg .b32 	%r<215>;
	.reg .b32 	%f<850>;
	.reg .b64 	%rd<132>;

	ld.param.u32 	%r83, [_Z11s2mm_kernelILi64ELi4ELi2EEviiPKfS1_S1_PfS2__param_0];
	ld.param.u32 	%r84, [_Z11s2mm_kernelILi64ELi4ELi2EEviiPKfS1_S1_PfS2__param_1];
	ld.param.u64 	%rd27, [_Z11s2mm_kernelILi64ELi4ELi2EEviiPKfS1_S1_PfS2__param_2];
	ld.param.u64 	%rd28, [_Z11s2mm_kernelILi64ELi4ELi2EEviiPKfS1_S1_PfS2__param_3];
	ld.param.u64 	%rd29, [_Z11s2mm_kernelILi64ELi4ELi2EEviiPKfS1_S1_PfS2__param_4];
	ld.param.u64 	%rd30, [_Z11s2mm_kernelILi64ELi4ELi2EEviiPKfS1_S1_PfS2__param_5];
	mov.u32 	%r85, %ntid.x;
	setp.eq.s32 	%p1, %r85, 256;
	@%p1 bra 	$L__BB0_2;
	mov.u64 	%rd31, $str;
	cvta.global.u64 	%rd32, %rd31;
	mov.u64 	%rd33, $str$1;
	cvta.global.u64 	%rd34, %rd33;
	mov.u64 	%rd35, __unnamed_1;
	cvta.global.u64 	%rd36, %rd35;
	{ // callseq 0, 0
	.param .b64 param0;
	st.param.b64 	[param0], %rd32;
	.param .b64 param1;
	st.param.b64 	[param1], %rd34;
	.param .b32 param2;
	st.param.b32 	[param2], 41;
	.param .b64 param3;
	st.param.b64 	[param3], %rd36;
	.param .b64 param4;
	st.param.b64 	[param4], 1;
	call.uni 
	__assertfail, 
	(
	param0, 
	param1, 
	param2, 
	param3, 
	param4
	);
	} // callseq 0
$L__BB0_2:
	mov.u32 	%r1, %tid.x;
	shr.u32 	%r2, %r1, 6;
	and.b32  	%r3, %r1, 63;
	shr.u32 	%r4, %r1, 4;
	and.b32  	%r5, %r1, 15;
	setp.gt.u32 	%p2, %r1, 63;
	shl.b32 	%r86, %r1, 2;
	mov.u32 	%r87, shared_memory;
	add.s32 	%r88, %r87, %r86;
	add.s32 	%r6, %r88, 67072;
	@%p2 bra 	$L__BB0_4;
	mov.b32 	%r89, -8388608;
	st.shared.u32 	[%r6], %r89;
	mov.b32 	%r90, 0;
	st.shared.u32 	[%r6+-256], %r90;
$L__BB0_4:
	mov.u32 	%r91, %ctaid.x;
	mul.lo.s32 	%r92, %r91, %r84;
	shl.b32 	%r93, %r92, 6;
	cvt.s64.s32 	%rd1, %r93;
	cvta.to.global.u64 	%rd2, %rd27;
	setp.lt.s32 	%p3, %r84, 1;
	@%p3 bra 	$L__BB0_7;
	mad.lo.s32 	%r7, %r2, %r84, %r3;
	and.b32  	%r96, %r1, 192;
	or.b32  	%r8, %r96, %r3;
	shl.b32 	%r97, %r84, 2;
	add.s32 	%r9, %r7, %r97;
	shl.b32 	%r98, %r84, 3;
	add.s32 	%r10, %r7, %r98;
	add.s32 	%r11, %r10, %r97;
	shl.b32 	%r99, %r84, 4;
	add.s32 	%r12, %r7, %r99;
	add.s32 	%r13, %r12, %r97;
	add.s32 	%r14, %r12, %r98;
	add.s32 	%r15, %r14, %r97;
	shl.b32 	%r100, %r84, 5;
	add.s32 	%r16, %r7, %r100;
	add.s32 	%r17, %r16, %r97;
	add.s32 	%r18, %r16, %r98;
	add.s32 	%r19, %r18, %r97;
	add.s32 	%r20, %r16, %r99;
	add.s32 	%r21, %r20, %r97;
	add.s32 	%r22, %r20, %r98;
	add.s32 	%r23, %r22, %r97;
	shl.b64 	%rd37, %rd1, 2;
	add.s64 	%rd130, %rd2, %rd37;
	mov.b32 	%r208, 0;
	mov.u32 	%r207, shared_memory;
	mul.wide.u32 	%rd38, %r7, 4;
	shl.b32 	%r101, %r8, 2;
	mul.wide.u32 	%rd40, %r9, 4;
	mul.wide.u32 	%rd42, %r10, 4;
	mul.wide.u32 	%rd44, %r11, 4;
$L__BB0_6:
	add.s64 	%rd39, %rd130, %rd38;
	ld.global.f32 	%f277, [%rd39];
	add.s32 	%r102, %r207, %r101;
	st.shared.f32 	[%r102], %f277;
	add.s64 	%rd41, %rd130, %rd40;
	ld.global.f32 	%f278, [%rd41];
	st.shared.f32 	[%r102+1024], %f278;
	add.s64 	%rd43, %rd130, %rd42;
	ld.global.f32 	%f279, [%rd43];
	st.shared.f32 	[%r102+2048], %f279;
	add.s64 	%rd45, %rd130, %rd44;
	ld.global.f32 	%f280, [%rd45];
	st.shared.f32 	[%r102+3072], %f280;
	mul.wide.u32 	%rd46, %r12, 4;
	add.s64 	%rd47, %rd130, %rd46;
	ld.global.f32 	%f281, [%rd47];
	st.shared.f32 	[%r102+4096], %f281;
	mul.wide.u32 	%rd48, %r13, 4;
	add.s64 	%rd49, %rd130, %rd48;
	ld.global.f32 	%f282, [%rd49];
	st.shared.f32 	[%r102+5120], %f282;
	mul.wide.u32 	%rd50, %r14, 4;
	add.s64 	%rd51, %rd130, %rd50;
	ld.global.f32 	%f283, [%rd51];
	st.shared.f32 	[%r102+6144], %f283;
	mul.wide.u32 	%rd52, %r15, 4;
	add.s64 	%rd53, %rd130, %rd52;
	ld.global.f32 	%f284, [%rd53];
	st.shared.f32 	[%r102+7168], %f284;
	mul.wide.u32 	%rd54, %r16, 4;
	add.s64 	%rd55, %rd130, %rd54;
	ld.global.f32 	%f285, [%rd55];
	st.shared.f32 	[%r102+8192], %f285;
	mul.wide.u32 	%rd56, %r17, 4;
	add.s64 	%rd57, %rd130, %rd56;
	ld.global.f32 	%f286, [%rd57];
	st.shared.f32 	[%r102+9216], %f286;
	mul.wide.u32 	%rd58, %r18, 4;
	add.s64 	%rd59, %rd130, %rd58;
	ld.global.f32 	%f287, [%rd59];
	st.shared.f32 	[%r102+10240], %f287;
	mul.wide.u32 	%rd60, %r19, 4;
	add.s64 	%rd61, %rd130, %rd60;
	ld.global.f32 	%f288, [%rd61];
	st.shared.f32 	[%r102+11264], %f288;
	mul.wide.u32 	%rd62, %r20, 4;
	add.s64 	%rd63, %rd130, %rd62;
	ld.global.f32 	%f289, [%rd63];
	st.shared.f32 	[%r102+12288], %f289;
	mul.wide.u32 	%rd64, %r21, 4;
	add.s64 	%rd65, %rd130, %rd64;
	ld.global.f32 	%f290, [%rd65];
	st.shared.f32 	[%r102+13312], %f290;
	mul.wide.u32 	%rd66, %r22, 4;
	add.s64 	%rd67, %rd130, %rd66;
	ld.global.f32 	%f291, [%rd67];
	st.shared.f32 	[%r102+14336], %f291;
	mul.wide.u32 	%rd68, %r23, 4;
	add.s64 	%rd69, %rd130, %rd68;
	ld.global.f32 	%f292, [%rd69];
	st.shared.f32 	[%r102+15360], %f292;
	add.s64 	%rd130, %rd130, 256;
	add.s32 	%r207, %r207, 16384;
	add.s32 	%r208, %r208, 64;
	setp.lt.s32 	%p4, %r208, %r84;
	@%p4 bra 	$L__BB0_6;
$L__BB0_7:
	setp.lt.s32 	%p5, %r83, 64;
	mov.f32 	%f818, 0f00000000;
	mov.f32 	%f819, %f818;
	mov.f32 	%f820, %f818;
	mov.f32 	%f821, %f818;
	mov.f32 	%f822, %f818;
	mov.f32 	%f823, %f818;
	mov.f32 	%f824, %f818;
	mov.f32 	%f825, %f818;
	mov.f32 	%f826, %f818;
	mov.f32 	%f827, %f818;
	mov.f32 	%f828, %f818;
	mov.f32 	%f829, %f818;
	mov.f32 	%f830, %f818;
	mov.f32 	%f831, %f818;
	mov.f32 	%f832, %f818;
	mov.f32 	%f833, %f818;
	mov.f32 	%f834, %f818;
	mov.f32 	%f835, %f818;
	mov.f32 	%f836, %f818;
	mov.f32 	%f837, %f818;
	mov.f32 	%f838, %f818;
	mov.f32 	%f839, %f818;
	mov.f32 	%f840, %f818;
	mov.f32 	%f841, %f818;
	mov.f32 	%f842, %f818;
	mov.f32 	%f843, %f818;
	mov.f32 	%f844, %f818;
	mov.f32 	%f845, %f818;
	mov.f32 	%f846, %f818;
	mov.f32 	%f847, %f818;
	mov.f32 	%f848, %f818;
	mov.f32 	%f849, %f818;
	@%p5 bra 	$L__BB0_37;
	shl.b32 	%r28, %r4, 8;
	shl.b32 	%r29, %r5, 2;
	or.b32  	%r104, %r29, %r28;
	mad.lo.s32 	%r30, %r2, %r83, %r3;
	mad.lo.s32 	%r105, %r2, 65, %r3;
	shl.b32 	%r106, %r105, 2;
	add.s32 	%r108, %r87, %r106;
	add.s32 	%r31, %r108, 32768;
	shl.b32 	%r109, %r83, 2;
	add.s32 	%r32, %r30, %r109;
	shl.b32 	%r110, %r83, 3;
	add.s32 	%r33, %r30, %r110;
	add.s32 	%r34, %r33, %r109;
	shl.b32 	%r111, %r83, 4;
	add.s32 	%r35, %r30, %r111;
	add.s32 	%r36, %r35, %r109;
	add.s32 	%r37, %r35, %r110;
	add.s32 	%r38, %r37, %r109;
	shl.b32 	%r112, %r83, 5;
	add.s32 	%r39, %r30, %r112;
	add.s32 	%r40, %r39, %r109;
	add.s32 	%r41, %r39, %r110;
	add.s32 	%r42, %r41, %r109;
	add.s32 	%r43, %r39, %r111;
	add.s32 	%r44, %r43, %r109;
	add.s32 	%r45, %r43, %r110;
	add.s32 	%r46, %r45, %r109;
	shl.b32 	%r113, %r4, 4;
	add.s32 	%r114, %r87, %r113;
	add.s32 	%r47, %r114, 65792;
	shl.b32 	%r115, %r5, 8;
	or.b32  	%r116, %r115, %r113;
	add.s32 	%r117, %r87, 49408;
	add.s32 	%r48, %r117, %r116;
	shl.b32 	%r118, %r104, 2;
	add.s32 	%r49, %r117, %r118;
	mad.lo.s32 	%r50, %r2, %r84, %r3;
	shl.b32 	%r119, %r84, 2;
	add.s32 	%r51, %r50, %r119;
	shl.b32 	%r120, %r84, 3;
	add.s32 	%r52, %r50, %r120;
	add.s32 	%r53, %r52, %r119;
	shl.b32 	%r121, %r84, 4;
	add.s32 	%r54, %r50, %r121;
	add.s32 	%r55, %r54, %r119;
	add.s32 	%r56, %r54, %r120;
	add.s32 	%r57, %r56, %r119;
	shl.b32 	%r122, %r84, 5;
	add.s32 	%r58, %r50, %r122;
	add.s32 	%r59, %r58, %r119;
	add.s32 	%r60, %r58, %r120;
	add.s32 	%r61, %r60, %r119;
	add.s32 	%r62, %r58, %r121;
	add.s32 	%r63, %r62, %r119;
	add.s32 	%r64, %r62, %r120;
	add.s32 	%r65, %r64, %r119;
	shl.b32 	%r123, %r4, 10;
	or.b32  	%r66, %r123, 512;
	mad.lo.s32 	%r67, %r5, 1040, %r87;
	cvta.to.global.u64 	%rd6, %rd29;
	cvta.to.global.u64 	%rd7, %rd28;
	shr.s32 	%r124, %r83, 31;
	shr.u32 	%r125, %r124, 26;
	add.s32 	%r126, %r83, %r125;
	shr.s32 	%r68, %r126, 6;
	mov.b32 	%r209, 0;
	mov.f32 	%f818, 0f00000000;
	mul.wide.u32 	%rd71, %r30, 4;
	mul.wide.u32 	%rd73, %r32, 4;
	mul.wide.u32 	%rd75, %r33, 4;
	mul.wide.u32 	%rd77, %r34, 4;
$L__BB0_9:
	setp.gt.u32 	%p6, %r1, 63;
	@%p6 bra 	$L__BB0_11;
	mov.b32 	%r127, 0;
	st.shared.u32 	[%r6+-1024], %r127;
	mov.b32 	%r128, -8388608;
	st.shared.u32 	[%r6+-1280], %r128;
$L__BB0_11:
	setp.lt.s32 	%p7, %r84, 1;
	shl.b32 	%r70, %r209, 6;
	mov.f32 	%f754, 0f00000000;
	mov.f32 	%f755, %f754;
	mov.f32 	%f756, %f754;
	mov.f32 	%f757, %f754;
	mov.f32 	%f758, %f754;
	mov.f32 	%f759, %f754;
	mov.f32 	%f760, %f754;
	mov.f32 	%f761, %f754;
	mov.f32 	%f762, %f754;
	mov.f32 	%f763, %f754;
	mov.f32 	%f764, %f754;
	mov.f32 	%f765, %f754;
	mov.f32 	%f766, %f754;
	mov.f32 	%f767, %f754;
	mov.f32 	%f768, %f754;
	mov.f32 	%f769, %f754;
	@%p7 bra 	$L__BB0_16;
	mul.wide.u32 	%rd70, %r70, 4;
	add.s64 	%rd131, %rd7, %rd70;
	mov.b32 	%r211, 0;
	mov.f32 	%f754, 0f00000000;
	mov.u32 	%r210, %r87;
$L__BB0_13:
	add.s64 	%rd72, %rd131, %rd71;
	ld.global.f32 	%f297, [%rd72];
	st.shared.f32 	[%r31], %f297;
	add.s64 	%rd74, %rd131, %rd73;
	ld.global.f32 	%f298, [%rd74];
	st.shared.f32 	[%r31+1040], %f298;
	add.s64 	%rd76, %rd131, %rd75;
	ld.global.f32 	%f299, [%rd76];
	st.shared.f32 	[%r31+2080], %f299;
	add.s64 	%rd78, %rd131, %rd77;
	ld.global.f32 	%f300, [%rd78];
	st.shared.f32 	[%r31+3120], %f300;
	mul.wide.u32 	%rd79, %r35, 4;
	add.s64 	%rd80, %rd131, %rd79;
	ld.global.f32 	%f301, [%rd80];
	st.shared.f32 	[%r31+4160], %f301;
	mul.wide.u32 	%rd81, %r36, 4;
	add.s64 	%rd82, %rd131, %rd81;
	ld.global.f32 	%f302, [%rd82];
	st.shared.f32 	[%r31+5200], %f302;
	mul.wide.u32 	%rd83, %r37, 4;
	add.s64 	%rd84, %rd131, %rd83;
	ld.global.f32 	%f303, [%rd84];
	st.shared.f32 	[%r31+6240], %f303;
	mul.wide.u32 	%rd85, %r38, 4;
	add.s64 	%rd86, %rd131, %rd85;
	ld.global.f32 	%f304, [%rd86];
	st.shared.f32 	[%r31+7280], %f304;
	mul.wide.u32 	%rd87, %r39, 4;
	add.s64 	%rd88, %rd131, %rd87;
	ld.global.f32 	%f305, [%rd88];
	st.shared.f32 	[%r31+8320], %f305;
	mul.wide.u32 	%rd89, %r40, 4;
	add.s64 	%rd90, %rd131, %rd89;
	ld.global.f32 	%f306, [%rd90];
	st.shared.f32 	[%r31+9360], %f306;
	mul.wide.u32 	%rd91, %r41, 4;
	add.s64 	%rd92, %rd131, %rd91;
	ld.global.f32 	%f307, [%rd92];
	st.shared.f32 	[%r31+10400], %f307;
	mul.wide.u32 	%rd93, %r42, 4;
	add.s64 	%rd94, %rd131, %rd93;
	ld.global.f32 	%f308, [%rd94];
	st.shared.f32 	[%r31+11440], %f308;
	mul.wide.u32 	%rd95, %r43, 4;
	add.s64 	%rd96, %rd131, %rd95;
	ld.global.f32 	%f309, [%rd96];
	st.shared.f32 	[%r31+12480], %f309;
	mul.wide.u32 	%rd97, %r44, 4;
	add.s64 	%rd98, %rd131, %rd97;
	ld.global.f32 	%f310, [%rd98];
	st.shared.f32 	[%r31+13520], %f310;
	mul.wide.u32 	%rd99, %r45, 4;
	add.s64 	%rd100, %rd131, %rd99;
	ld.global.f32 	%f311, [%rd100];
	st.shared.f32 	[%r31+14560], %f311;
	mul.wide.u32 	%rd101, %r46, 4;
	add.s64 	%rd102, %rd131, %rd101;
	ld.global.f32 	%f312, [%rd102];
	st.shared.f32 	[%r31+15600], %f312;
	bar.sync 	0;
	add.s32 	%r73, %r210, %r66;
	mov.b32 	%r212, 32768;
$L__BB0_14:
	add.s32 	%r132, %r67, %r212;
	add.s32 	%r133, %r73, %r212;
	ld.shared.f32 	%f313, [%r133+-33280];
	ld.shared.f32 	%f314, [%r132];
	fma.rn.f32 	%f769, %f313, %f314, %f769;
	ld.shared.f32 	%f315, [%r132+260];
	fma.rn.f32 	%f768, %f313, %f315, %f768;
	ld.shared.f32 	%f316, [%r132+520];
	fma.rn.f32 	%f767, %f313, %f316, %f767;
	ld.shared.f32 	%f317, [%r132+780];
	fma.rn.f32 	%f766, %f313, %f317, %f766;
	ld.shared.f32 	%f318, [%r133+-33024];
	fma.rn.f32 	%f765, %f318, %f314, %f765;
	fma.rn.f32 	%f764, %f318, %f315, %f764;
	fma.rn.f32 	%f763, %f318, %f316, %f763;
	fma.rn.f32 	%f762, %f318, %f317, %f762;
	ld.shared.f32 	%f319, [%r133+-32768];
	fma.rn.f32 	%f761, %f319, %f314, %f761;
	fma.rn.f32 	%f760, %f319, %f315, %f760;
	fma.rn.f32 	%f759, %f319, %f316, %f759;
	fma.rn.f32 	%f758, %f319, %f317, %f758;
	ld.shared.f32 	%f320, [%r133+-32512];
	fma.rn.f32 	%f757, %f320, %f314, %f757;
	fma.rn.f32 	%f756, %f320, %f315, %f756;
	fma.rn.f32 	%f755, %f320, %f316, %f755;
	fma.rn.f32 	%f754, %f320, %f317, %f754;
	add.s32 	%r212, %r212, 4;
	setp.ne.s32 	%p8, %r212, 33024;
	@%p8 bra 	$L__BB0_14;
	add.s32 	%r210, %r210, 16384;
	bar.sync 	0;
	add.s32 	%r211, %r211, 64;
	setp.lt.s32 	%p9, %r211, %r84;
	add.s64 	%rd131, %rd131, 256;
	@%p9 bra 	$L__BB0_13;
$L__BB0_16:
	setp.lt.f32 	%p10, %f769, %f768;
	selp.f32 	%f321, %f768, %f769, %p10;
	setp.lt.f32 	%p11, %f321, %f767;
	selp.f32 	%f322, %f767, %f321, %p11;
	setp.lt.f32 	%p12, %f322, %f766;
	selp.f32 	%f97, %f766, %f322, %p12;
	setp.ltu.f32 	%p13, %f97, 0f00000000;
	@%p13 bra 	$L__BB0_18;
	mov.b32 	%r134, %f97;
	atom.shared.max.s32 	%r135, [%r47], %r134;
	bra.uni 	$L__BB0_19;
$L__BB0_18:
	mov.b32 	%r136, %f97;
	atom.shared.min.u32 	%r137, [%r47], %r136;
$L__BB0_19:
	setp.lt.f32 	%p14, %f765, %f764;
	selp.f32 	%f323, %f764, %f765, %p14;
	setp.lt.f32 	%p15, %f323, %f763;
	selp.f32 	%f324, %f763, %f323, %p15;
	setp.lt.f32 	%p16, %f324, %f762;
	selp.f32 	%f98, %f762, %f324, %p16;
	setp.ltu.f32 	%p17, %f98, 0f00000000;
	@%p17 bra 	$L__BB0_21;
	mov.b32 	%r138, %f98;
	atom.shared.max.s32 	%r139, [%r47+4], %r138;
	bra.uni 	$L__BB0_22;
$L__BB0_21:
	mov.b32 	%r140, %f98;
	atom.shared.min.u32 	%r141, [%r47+4], %r140;
$L__BB0_22:
	setp.lt.f32 	%p18, %f761, %f760;
	selp.f32 	%f325, %f760, %f761, %p18;
	setp.lt.f32 	%p19, %f325, %f759;
	selp.f32 	%f326, %f759, %f325, %p19;
	setp.lt.f32 	%p20, %f326, %f758;
	selp.f32 	%f99, %f758, %f326, %p20;
	setp.ltu.f32 	%p21, %f99, 0f00000000;
	@%p21 bra 	$L__BB0_24;
	mov.b32 	%r142, %f99;
	atom.shared.max.s32 	%r143, [%r47+8], %r142;
	bra.uni 	$L__BB0_25;
$L__BB0_24:
	mov.b32 	%r144, %f99;
	atom.shared.min.u32 	%r145, [%r47+8], %r144;
$L__BB0_25:
	setp.lt.f32 	%p22, %f757, %f756;
	selp.f32 	%f327, %f756, %f757, %p22;
	setp.lt.f32 	%p23, %f327, %f755;
	selp.f32 	%f328, %f755, %f327, %p23;
	setp.lt.f32 	%p24, %f328, %f754;
	selp.f32 	%f100, %f754, %f328, %p24;
	setp.ltu.f32 	%p25, %f100, 0f00000000;
	@%p25 bra 	$L__BB0_27;
	mov.b32 	%r146, %f100;
	atom.shared.max.s32 	%r147, [%r47+12], %r146;
	bra.uni 	$L__BB0_28;
$L__BB0_27:
	mov.b32 	%r148, %f100;
	atom.shared.min.u32 	%r149, [%r47+12], %r148;
$L__BB0_28:
	setp.gt.u32 	%p26, %r1, 63;
	bar.sync 	0;
	ld.shared.v4.f32 	{%f329, %f330, %f331, %f332}, [%r47];
	sub.f32 	%f333, %f769, %f329;
	fma.rn.f32 	%f334, %f333, 0f3BBB989D, 0f3F000000;
	cvt.sat.f32.f32 	%f335, %f334;
	mov.f32 	%f336, 0f4B400001;
	mov.f32 	%f337, 0f437C0000;
	fma.rm.f32 	%f338, %f335, %f337, %f336;
	add.f32 	%f339, %f338, 0fCB40007F;
	neg.f32 	%f340, %f339;
	fma.rn.f32 	%f341, %f333, 0f3FB8AA3B, %f340;
	fma.rn.f32 	%f342, %f333, 0f32A57060, %f341;
	mov.b32 	%r150, %f338;
	shl.b32 	%r151, %r150, 23;
	mov.b32 	%f343, %r151;
	ex2.approx.ftz.f32 	%f344, %f342;
	mul.f32 	%f101, %f344, %f343;
	add.f32 	%f345, %f101, 0f00000000;
	sub.f32 	%f346, %f768, %f329;
	fma.rn.f32 	%f347, %f346, 0f3BBB989D, 0f3F000000;
	cvt.sat.f32.f32 	%f348, %f347;
	fma.rm.f32 	%f349, %f348, %f337, %f336;
	add.f32 	%f350, %f349, 0fCB40007F;
	neg.f32 	%f351, %f350;
	fma.rn.f32 	%f352, %f346, 0f3FB8AA3B, %f351;
	fma.rn.f32 	%f353, %f346, 0f32A57060, %f352;
	mov.b32 	%r152, %f349;
	shl.b32 	%r153, %r152, 23;
	mov.b32 	%f354, %r153;
	ex2.approx.ftz.f32 	%f355, %f353;
	mul.f32 	%f102, %f355, %f354;
	add.f32 	%f356, %f345, %f102;
	sub.f32 	%f357, %f767, %f329;
	fma.rn.f32 	%f358, %f357, 0f3BBB989D, 0f3F000000;
	cvt.sat.f32.f32 	%f359, %f358;
	fma.rm.f32 	%f360, %f359, %f337, %f336;
	add.f32 	%f361, %f360, 0fCB40007F;
	neg.f32 	%f362, %f361;
	fma.rn.f32 	%f363, %f357, 0f3FB8AA3B, %f362;
	fma.rn.f32 	%f364, %f357, 0f32A57060, %f363;
	mov.b32 	%r154, %f360;
	shl.b32 	%r155, %r154, 23;
	mov.b32 	%f365, %r155;
	ex2.approx.ftz.f32 	%f366, %f364;
	mul.f32 	%f103, %f366, %f365;
	add.f32 	%f367, %f356, %f103;
	sub.f32 	%f368, %f766, %f329;
	fma.rn.f32 	%f369, %f368, 0f3BBB989D, 0f3F000000;
	cvt.sat.f32.f32 	%f370, %f369;
	fma.rm.f32 	%f371, %f370, %f337, %f336;
	add.f32 	%f372, %f371, 0fCB40007F;
	neg.f32 	%f373, %f372;
	fma.rn.f32 	%f374, %f368, 0f3FB8AA3B, %f373;
	fma.rn.f32 	%f375, %f368, 0f32A57060, %f374;
	mov.b32 	%r156, %f371;
	shl.b32 	%r157, %r156, 23;
	mov.b32 	%f376, %r157;
	ex2.approx.ftz.f32 	%f377, %f375;
	mul.f32 	%f104, %f377, %f376;
	add.f32 	%f378, %f367, %f104;
	sub.f32 	%f379, %f765, %f330;
	fma.rn.f32 	%f380, %f379, 0f3BBB989D, 0f3F000000;
	cvt.sat.f32.f32 	%f381, %f380;
	fma.rm.f32 	%f382, %f381, %f337, %f336;
	add.f32 	%f383, %f382, 0fCB40007F;
	neg.f32 	%f384, %f383;
	fma.rn.f32 	%f385, %f379, 0f3FB8AA3B, %f384;
	fma.rn.f32 	%f386, %f379, 0f32A57060, %f385;
	mov.b32 	%r158, %f382;
	shl.b32 	%r159, %r158, 23;
	mov.b32 	%f387, %r159;
	ex2.approx.ftz.f32 	%f388, %f386;
	mul.f32 	%f105, %f388, %f387;
	add.f32 	%f389, %f105, 0f00000000;
	sub.f32 	%f390, %f764, %f330;
	fma.rn.f32 	%f391, %f390, 0f3BBB989D, 0f3F000000;
	cvt.sat.f32.f32 	%f392, %f391;
	fma.rm.f32 	%f393, %f392, %f337, %f336;
	add.f32 	%f394, %f393, 0fCB40007F;
	neg.f32 	%f395, %f394;
	fma.rn.f32 	%f396, %f390, 0f3FB8AA3B, %f395;
	fma.rn.f32 	%f397, %f390, 0f32A57060, %f396;
	mov.b32 	%r160, %f393;
	shl.b32 	%r161, %r160, 23;
	mov.b32 	%f398, %r161;
	ex2.approx.ftz.f32 	%f399, %f397;
	mul.f32 	%f106, %f399, %f398;
	add.f32 	%f400, %f389, %f106;
	sub.f32 	%f401, %f763, %f330;
	fma.rn.f32 	%f402, %f401, 0f3BBB989D, 0f3F000000;
	cvt.sat.f32.f32 	%f403, %f402;
	fma.rm.f32 	%f404, %f403, %f337, %f336;
	add.f32 	%f405, %f404, 0fCB40007F;
	neg.f32 	%f406, %f405;
	fma.rn.f32 	%f407, %f401, 0f3FB8AA3B, %f406;
	fma.rn.f32 	%f408, %f401, 0f32A57060, %f407;
	mov.b32 	%r162, %f404;
	shl.b32 	%r163, %r162, 23;
	mov.b32 	%f409, %r163;
	ex2.approx.ftz.f32 	%f410, %f408;
	mul.f32 	%f107, %f410, %f409;
	add.f32 	%f411, %f400, %f107;
	sub.f32 	%f412, %f762, %f330;
	fma.rn.f32 	%f413, %f412, 0f3BBB989D, 0f3F000000;
	cvt.sat.f32.f32 	%f414, %f413;
	fma.rm.f32 	%f415, %f414, %f337, %f336;
	add.f32 	%f416, %f415, 0fCB40007F;
	neg.f32 	%f417, %f416;
	fma.rn.f32 	%f418, %f412, 0f3FB8AA3B, %f417;
	fma.rn.f32 	%f419, %f412, 0f32A57060, %f418;
	mov.b32 	%r164, %f415;
	shl.b32 	%r165, %r164, 23;
	mov.b32 	%f420, %r165;
	ex2.approx.ftz.f32 	%f421, %f419;
	mul.f32 	%f108, %f421, %f420;
	add.f32 	%f422, %f411, %f108;
	sub.f32 	%f423, %f761, %f331;
	fma.rn.f32 	%f424, %f423, 0f3BBB989D, 0f3F000000;
	cvt.sat.f32.f32 	%f425, %f424;
	fma.rm.f32 	%f426, %f425, %f337, %f336;
	add.f32 	%f427, %f426, 0fCB40007F;
	neg.f32 	%f428, %f427;
	fma.rn.f32 	%f429, %f423, 0f3FB8AA3B, %f428;
	fma.rn.f32 	%f430, %f423, 0f32A57060, %f429;
	mov.b32 	%r166, %f426;
	shl.b32 	%r167, %r166, 23;
	mov.b32 	%f431, %r167;
	ex2.approx.ftz.f32 	%f432, %f430;
	mul.f32 	%f109, %f432, %f431;
	add.f32 	%f433, %f109, 0f00000000;
	sub.f32 	%f434, %f760, %f331;
	fma.rn.f32 	%f435, %f434, 0f3BBB989D, 0f3F000000;
	cvt.sat.f32.f32 	%f436, %f435;
	fma.rm.f32 	%f437, %f436, %f337, %f336;
	add.f32 	%f438, %f437, 0fCB40007F;
	neg.f32 	%f439, %f438;
	fma.rn.f32 	%f440, %f434, 0f3FB8AA3B, %f439;
	fma.rn.f32 	%f441, %f434, 0f32A57060, %f440;
	mov.b32 	%r168, %f437;
	shl.b32 	%r169, %r168, 23;
	mov.b32 	%f442, %r169;
	ex2.approx.ftz.f32 	%f443, %f441;
	mul.f32 	%f110, %f443, %f442;
	add.f32 	%f444, %f433, %f110;
	sub.f32 	%f445, %f759, %f331;
	fma.rn.f32 	%f446, %f445, 0f3BBB989D, 0f3F000000;
	cvt.sat.f32.f32 	%f447, %f446;
	fma.rm.f32 	%f448, %f447, %f337, %f336;
	add.f32 	%f449, %f448, 0fCB40007F;
	neg.f32 	%f450, %f449;
	fma.rn.f32 	%f451, %f445, 0f3FB8AA3B, %f450;
	fma.rn.f32 	%f452, %f445, 0f32A57060, %f451;
	mov.b32 	%r170, %f448;
	shl.b32 	%r171, %r170, 23;
	mov.b32 	%f453, %r171;
	ex2.approx.ftz.f32 	%f454, %f452;
	mul.f32 	%f111, %f454, %f453;
	add.f32 	%f455, %f444, %f111;
	sub.f32 	%f456, %f758, %f331;
	fma.rn.f32 	%f457, %f456, 0f3BBB989D, 0f3F000000;
	cvt.sat.f32.f32 	%f458, %f457;
	fma.rm.f32 	%f459, %f458, %f337, %f336;
	add.f32 	%f460, %f459, 0fCB40007F;
	neg.f32 	%f461, %f460;
	fma.rn.f32 	%f462, %f456, 0f3FB8AA3B, %f461;
	fma.rn.f32 	%f463, %f456, 0f32A57060, %f462;
	mov.b32 	%r172, %f459;
	shl.b32 	%r173, %r172, 23;
	mov.b32 	%f464, %r173;
	ex2.approx.ftz.f32 	%f465, %f463;
	mul.f32 	%f112, %f465, %f464;
	add.f32 	%f466, %f455, %f112;
	sub.f32 	%f467, %f757, %f332;
	fma.rn.f32 	%f468, %f467, 0f3BBB989D, 0f3F000000;
	cvt.sat.f32.f32 	%f469, %f468;
	fma.rm.f32 	%f470, %f469, %f337, %f336;
	add.f32 	%f471, %f470, 0fCB40007F;
	neg.f32 	%f472, %f471;
	fma.rn.f32 	%f473, %f467, 0f3FB8AA3B, %f472;
	fma.rn.f32 	%f474, %f467, 0f32A57060, %f473;
	mov.b32 	%r174, %f470;
	shl.b32 	%r175, %r174, 23;
	mov.b32 	%f475, %r175;
	ex2.approx.ftz.f32 	%f476, %f474;
	mul.f32 	%f113, %f476, %f475;
	add.f32 	%f477, %f113, 0f00000000;
	sub.f32 	%f478, %f756, %f332;
	fma.rn.f32 	%f479, %f478, 0f3BBB989D, 0f3F000000;
	cvt.sat.f32.f32 	%f480, %f479;
	fma.rm.f32 	%f481, %f480, %f337, %f336;
	add.f32 	%f482, %f481, 0fCB40007F;
	neg.f32 	%f483, %f482;
	fma.rn.f32 	%f484, %f478, 0f3FB8AA3B, %f483;
	fma.rn.f32 	%f485, %f478, 0f32A57060, %f484;
	mov.b32 	%r176, %f481;
	shl.b32 	%r177, %r176, 23;
	mov.b32 	%f486, %r177;
	ex2.approx.ftz.f32 	%f487, %f485;
	mul.f32 	%f114, %f487, %f486;
	add.f32 	%f488, %f477, %f114;
	sub.f32 	%f489, %f755, %f332;
	fma.rn.f32 	%f490, %f489, 0f3BBB989D, 0f3F000000;
	cvt.sat.f32.f32 	%f491, %f490;
	fma.rm.f32 	%f492, %f491, %f337, %f336;
	add.f32 	%f493, %f492, 0fCB40007F;
	neg.f32 	%f494, %f493;
	fma.rn.f32 	%f495, %f489, 0f3FB8AA3B, %f494;
	fma.rn.f32 	%f496, %f489, 0f32A57060, %f495;
	mov.b32 	%r178, %f492;
	shl.b32 	%r179, %r178, 23;
	mov.b32 	%f497, %r179;
	ex2.approx.ftz.f32 	%f498, %f496;
	mul.f32 	%f115, %f498, %f497;
	add.f32 	%f499, %f488, %f115;
	sub.f32 	%f500, %f754, %f332;
	fma.rn.f32 	%f501, %f500, 0f3BBB989D, 0f3F000000;
	cvt.sat.f32.f32 	%f502, %f501;
	fma.rm.f32 	%f503, %f502, %f337, %f336;
	add.f32 	%f504, %f503, 0fCB40007F;
	neg.f32 	%f505, %f504;
	fma.rn.f32 	%f506, %f500, 0f3FB8AA3B, %f505;
	fma.rn.f32 	%f507, %f500, 0f32A57060, %f506;
	mov.b32 	%r180, %f503;
	shl.b32 	%r181, %r180, 23;
	mov.b32 	%f508, %r181;
	ex2.approx.ftz.f32 	%f509, %f507;
	mul.f32 	%f116, %f509, %f508;
	add.f32 	%f510, %f499, %f116;
	st.shared.v4.f32 	[%r48], {%f378, %f422, %f466, %f510};
	bar.sync 	0;
	@%p26 bra 	$L__BB0_30;
	ld.shared.f32 	%f511, [%r6+-17664];
	add.f32 	%f512, %f511, 0f00000000;
	ld.shared.f32 	%f513, [%r6+-17408];
	add.f32 	%f514, %f512, %f513;
	ld.shared.f32 	%f515, [%r6+-17152];
	add.f32 	%f516, %f514, %f515;
	ld.shared.f32 	%f517, [%r6+-16896];
	add.f32 	%f518, %f516, %f517;
	ld.shared.f32 	%f519, [%r6+-16640];
	add.f32 	%f520, %f518, %f519;
	ld.shared.f32 	%f521, [%r6+-16384];
	add.f32 	%f522, %f520, %f521;
	ld.shared.f32 	%f523, [%r6+-16128];
	add.f32 	%f524, %f522, %f523;
	ld.shared.f32 	%f525, [%r6+-15872];
	add.f32 	%f526, %f524, %f525;
	ld.shared.f32 	%f527, [%r6+-15616];
	add.f32 	%f528, %f526, %f527;
	ld.shared.f32 	%f529, [%r6+-15360];
	add.f32 	%f530, %f528, %f529;
	ld.shared.f32 	%f531, [%r6+-15104];
	add.f32 	%f532, %f530, %f531;
	ld.shared.f32 	%f533, [%r6+-14848];
	add.f32 	%f534, %f532, %f533;
	ld.shared.f32 	%f535, [%r6+-14592];
	add.f32 	%f536, %f534, %f535;
	ld.shared.f32 	%f537, [%r6+-14336];
	add.f32 	%f538, %f536, %f537;
	ld.shared.f32 	%f539, [%r6+-14080];
	add.f32 	%f540, %f538, %f539;
	ld.shared.f32 	%f541, [%r6+-13824];
	add.f32 	%f542, %f540, %f541;
	st.shared.f32 	[%r6+-1024], %f542;
$L__BB0_30:
	setp.gt.u32 	%p27, %r1, 63;
	bar.sync 	0;
	@%p27 bra 	$L__BB0_32;
	ld.shared.f32 	%f543, [%r6];
	ld.shared.f32 	%f544, [%r6+-1280];
	setp.gt.f32 	%p28, %f543, %f544;
	selp.f32 	%f545, %f543, %f544, %p28;
	sub.f32 	%f546, %f544, %f545;
	fma.rn.f32 	%f547, %f546, 0f3BBB989D, 0f3F000000;
	cvt.sat.f32.f32 	%f548, %f547;
	mov.f32 	%f549, 0f4B400001;
	mov.f32 	%f550, 0f437C0000;
	fma.rm.f32 	%f551, %f548, %f550, %f549;
	add.f32 	%f552, %f551, 0fCB40007F;
	neg.f32 	%f553, %f552;
	fma.rn.f32 	%f554, %f546, 0f3FB8AA3B, %f553;
	fma.rn.f32 	%f555, %f546, 0f32A57060, %f554;
	mov.b32 	%r182, %f551;
	shl.b32 	%r183, %r182, 23;
	mov.b32 	%f556, %r183;
	ex2.approx.ftz.f32 	%f557, %f555;
	mul.f32 	%f558, %f557, %f556;
	ld.shared.f32 	%f559, [%r6+-256];
	sub.f32 	%f560, %f543, %f545;
	fma.rn.f32 	%f561, %f560, 0f3BBB989D, 0f3F000000;
	cvt.sat.f32.f32 	%f562, %f561;
	fma.rm.f32 	%f563, %f562, %f550, %f549;
	add.f32 	%f564, %f563, 0fCB40007F;
	neg.f32 	%f565, %f564;
	fma.rn.f32 	%f566, %f560, 0f3FB8AA3B, %f565;
	fma.rn.f32 	%f567, %f560, 0f32A57060, %f566;
	mov.b32 	%r184, %f563;
	shl.b32 	%r185, %r184, 23;
	mov.b32 	%f568, %r185;
	ex2.approx.ftz.f32 	%f569, %f567;
	mul.f32 	%f570, %f569, %f568;
	mul.f32 	%f571, %f559, %f570;
	ld.shared.f32 	%f572, [%r6+-1024];
	fma.rn.f32 	%f573, %f572, %f558, %f571;
	st.shared.f32 	[%r6], %f545;
	st.shared.f32 	[%r6+-256], %f573;
	st.shared.f32 	[%r6+-768], %f558;
	st.shared.f32 	[%r6+-512], %f571;
$L__BB0_32:
	mul.lo.s32 	%r187, %r70, %r84;
	mul.wide.s32 	%rd103, %r187, 4;
	add.s64 	%rd104, %rd6, %rd103;
	bar.sync 	0;
	ld.shared.v4.f32 	{%f574, %f575, %f576, %f577}, [%r47+512];
	mul.f32 	%f578, %f101, %f574;
	mul.f32 	%f579, %f102, %f574;
	mul.f32 	%f580, %f103, %f574;
	mul.f32 	%f581, %f104, %f574;
	mul.f32 	%f582, %f105, %f575;
	mul.f32 	%f583, %f106, %f575;
	mul.f32 	%f584, %f107, %f575;
	mul.f32 	%f585, %f108, %f575;
	mul.f32 	%f586, %f109, %f576;
	mul.f32 	%f587, %f110, %f576;
	mul.f32 	%f588, %f111, %f576;
	mul.f32 	%f589, %f112, %f576;
	mul.f32 	%f590, %f113, %f577;
	mul.f32 	%f591, %f114, %f577;
	mul.f32 	%f592, %f115, %f577;
	mul.f32 	%f593, %f116, %f577;
	st.shared.v4.f32 	[%r49], {%f578, %f579, %f580, %f581};
	st.shared.v4.f32 	[%r49+256], {%f582, %f583, %f584, %f585};
	st.shared.v4.f32 	[%r49+512], {%f586, %f587, %f588, %f589};
	st.shared.v4.f32 	[%r49+768], {%f590, %f591, %f592, %f593};
	mul.wide.s32 	%rd105, %r50, 4;
	add.s64 	%rd11, %rd104, %rd105;
	ld.global.f32 	%f594, [%rd11];
	st.shared.f32 	[%r31], %f594;
	mul.wide.s32 	%rd106, %r51, 4;
	add.s64 	%rd12, %rd104, %rd106;
	ld.global.f32 	%f595, [%rd12];
	st.shared.f32 	[%r31+1040], %f595;
	mul.wide.s32 	%rd107, %r52, 4;
	add.s64 	%rd13, %rd104, %rd107;
	ld.global.f32 	%f596, [%rd13];
	st.shared.f32 	[%r31+2080], %f596;
	mul.wide.s32 	%rd108, %r53, 4;
	add.s64 	%rd14, %rd104, %rd108;
	ld.global.f32 	%f597, [%rd14];
	st.shared.f32 	[%r31+3120], %f597;
	mul.wide.s32 	%rd109, %r54, 4;
	add.s64 	%rd15, %rd104, %rd109;
	ld.global.f32 	%f598, [%rd15];
	st.shared.f32 	[%r31+4160], %f598;
	mul.wide.s32 	%rd110, %r55, 4;
	add.s64 	%rd16, %rd104, %rd110;
	ld.global.f32 	%f599, [%rd16];
	st.shared.f32 	[%r31+5200], %f599;
	mul.wide.s32 	%rd111, %r56, 4;
	add.s64 	%rd17, %rd104, %rd111;
	ld.global.f32 	%f600, [%rd17];
	st.shared.f32 	[%r31+6240], %f600;
	mul.wide.s32 	%rd112, %r57, 4;
	add.s64 	%rd18, %rd104, %rd112;
	ld.global.f32 	%f601, [%rd18];
	st.shared.f32 	[%r31+7280], %f601;
	mul.wide.s32 	%rd113, %r58, 4;
	add.s64 	%rd19, %rd104, %rd113;
	ld.global.f32 	%f602, [%rd19];
	st.shared.f32 	[%r31+8320], %f602;
	mul.wide.s32 	%rd114, %r59, 4;
	add.s64 	%rd20, %rd104, %rd114;
	ld.global.f32 	%f603, [%rd20];
	st.shared.f32 	[%r31+9360], %f603;
	mul.wide.s32 	%rd115, %r60, 4;
	add.s64 	%rd21, %rd104, %rd115;
	ld.global.f32 	%f604, [%rd21];
	st.shared.f32 	[%r31+10400], %f604;
	mul.wide.s32 	%rd116, %r61, 4;
	add.s64 	%rd22, %rd104, %rd116;
	ld.global.f32 	%f605, [%rd22];
	st.shared.f32 	[%r31+11440], %f605;
	mul.wide.s32 	%rd117, %r62, 4;
	add.s64 	%rd23, %rd104, %rd117;
	ld.global.f32 	%f606, [%rd23];
	st.shared.f32 	[%r31+12480], %f606;
	mul.wide.s32 	%rd118, %r63, 4;
	add.s64 	%rd24, %rd104, %rd118;
	ld.global.f32 	%f607, [%rd24];
	st.shared.f32 	[%r31+13520], %f607;
	mul.wide.s32 	%rd119, %r64, 4;
	add.s64 	%rd25, %rd104, %rd119;
	ld.global.f32 	%f608, [%rd25];
	st.shared.f32 	[%r31+14560], %f608;
	mul.wide.s32 	%rd120, %r65, 4;
	add.s64 	%rd26, %rd104, %rd120;
	ld.global.f32 	%f609, [%rd26];
	st.shared.f32 	[%r31+15600], %f609;
	bar.sync 	0;
	ld.shared.v4.f32 	{%f610, %f611, %f612, %f613}, [%r47+768];
	mul.f32 	%f801, %f610, %f849;
	mul.f32 	%f800, %f610, %f848;
	mul.f32 	%f799, %f610, %f847;
	mul.f32 	%f798, %f610, %f846;
	mul.f32 	%f797, %f611, %f845;
	mul.f32 	%f796, %f611, %f844;
	mul.f32 	%f795, %f611, %f843;
	mul.f32 	%f794, %f611, %f842;
	mul.f32 	%f793, %f612, %f841;
	mul.f32 	%f792, %f612, %f840;
	mul.f32 	%f791, %f612, %f839;
	mul.f32 	%f790, %f612, %f838;
	mul.f32 	%f789, %f613, %f837;
	mul.f32 	%f788, %f613, %f836;
	mul.f32 	%f787, %f613, %f835;
	mul.f32 	%f786, %f613, %f834;
	mov.b32 	%r213, 0;
$L__BB0_33:
	mad.lo.s32 	%r188, %r213, 65, %r29;
	shl.b32 	%r189, %r188, 2;
	add.s32 	%r191, %r87, %r189;
	add.s32 	%r192, %r28, %r213;
	shl.b32 	%r193, %r192, 2;
	add.s32 	%r194, %r87, %r193;
	ld.shared.v2.f32 	{%f614, %f615}, [%r194+49408];
	ld.shared.v2.f32 	{%f616, %f617}, [%r191+32768];
	fma.rn.f32 	%f618, %f614, %f616, %f801;
	fma.rn.f32 	%f619, %f614, %f617, %f800;
	ld.shared.v2.f32 	{%f620, %f621}, [%r191+32776];
	fma.rn.f32 	%f622, %f614, %f620, %f799;
	fma.rn.f32 	%f623, %f614, %f621, %f798;
	ld.shared.v2.f32 	{%f624, %f625}, [%r194+49664];
	fma.rn.f32 	%f626, %f624, %f616, %f797;
	fma.rn.f32 	%f627, %f624, %f617, %f796;
	fma.rn.f32 	%f628, %f624, %f620, %f795;
	fma.rn.f32 	%f629, %f624, %f621, %f794;
	ld.shared.v2.f32 	{%f630, %f631}, [%r194+49920];
	fma.rn.f32 	%f632, %f630, %f616, %f793;
	fma.rn.f32 	%f633, %f630, %f617, %f792;
	fma.rn.f32 	%f634, %f630, %f620, %f791;
	fma.rn.f32 	%f635, %f630, %f621, %f790;
	ld.shared.v2.f32 	{%f636, %f637}, [%r194+50176];
	fma.rn.f32 	%f638, %f636, %f616, %f789;
	fma.rn.f32 	%f639, %f636, %f617, %f788;
	fma.rn.f32 	%f640, %f636, %f620, %f787;
	fma.rn.f32 	%f641, %f636, %f621, %f786;
	ld.shared.f32 	%f642, [%r191+33028];
	fma.rn.f32 	%f801, %f615, %f642, %f618;
	ld.shared.v2.f32 	{%f643, %f644}, [%r191+33032];
	fma.rn.f32 	%f800, %f615, %f643, %f619;
	fma.rn.f32 	%f799, %f615, %f644, %f622;
	ld.shared.f32 	%f645, [%r191+33040];
	fma.rn.f32 	%f798, %f615, %f645, %f623;
	fma.rn.f32 	%f797, %f625, %f642, %f626;
	fma.rn.f32 	%f796, %f625, %f643, %f627;
	fma.rn.f32 	%f795, %f625, %f644, %f628;
	fma.rn.f32 	%f794, %f625, %f645, %f629;
	fma.rn.f32 	%f793, %f631, %f642, %f632;
	fma.rn.f32 	%f792, %f631, %f643, %f633;
	fma.rn.f32 	%f791, %f631, %f644, %f634;
	fma.rn.f32 	%f790, %f631, %f645, %f635;
	fma.rn.f32 	%f789, %f637, %f642, %f638;
	fma.rn.f32 	%f788, %f637, %f643, %f639;
	fma.rn.f32 	%f787, %f637, %f644, %f640;
	fma.rn.f32 	%f786, %f637, %f645, %f641;
	add.s32 	%r213, %r213, 2;
	setp.ne.s32 	%p29, %r213, 64;
	@%p29 bra 	$L__BB0_33;
	ld.shared.v4.f32 	{%f646, %f647, %f648, %f649}, [%r47+1024];
	div.rn.f32 	%f849, %f801, %f646;
	div.rn.f32 	%f848, %f800, %f646;
	div.rn.f32 	%f847, %f799, %f646;
	div.rn.f32 	%f846, %f798, %f646;
	div.rn.f32 	%f845, %f797, %f647;
	div.rn.f32 	%f844, %f796, %f647;
	div.rn.f32 	%f843, %f795, %f647;
	div.rn.f32 	%f842, %f794, %f647;
	div.rn.f32 	%f841, %f793, %f648;
	div.rn.f32 	%f840, %f792, %f648;
	div.rn.f32 	%f839, %f791, %f648;
	div.rn.f32 	%f838, %f790, %f648;
	div.rn.f32 	%f837, %f789, %f649;
	div.rn.f32 	%f836, %f788, %f649;
	div.rn.f32 	%f835, %f787, %f649;
	div.rn.f32 	%f834, %f786, %f649;
	bar.sync 	0;
	ld.global.f32 	%f650, [%rd11+256];
	st.shared.f32 	[%r31], %f650;
	ld.global.f32 	%f651, [%rd12+256];
	st.shared.f32 	[%r31+1040], %f651;
	ld.global.f32 	%f652, [%rd13+256];
	st.shared.f32 	[%r31+2080], %f652;
	ld.global.f32 	%f653, [%rd14+256];
	st.shared.f32 	[%r31+3120], %f653;
	ld.global.f32 	%f654, [%rd15+256];
	st.shared.f32 	[%r31+4160], %f654;
	ld.global.f32 	%f655, [%rd16+256];
	st.shared.f32 	[%r31+5200], %f655;
	ld.global.f32 	%f656, [%rd17+256];
	st.shared.f32 	[%r31+6240], %f656;
	ld.global.f32 	%f657, [%rd18+256];
	st.shared.f32 	[%r31+7280], %f657;
	ld.global.f32 	%f658, [%rd19+256];
	st.shared.f32 	[%r31+8320], %f658;
	ld.global.f32 	%f659, [%rd20+256];
	st.shared.f32 	[%r31+9360], %f659;
	ld.global.f32 	%f660, [%rd21+256];
	st.shared.f32 	[%r31+10400], %f660;
	ld.global.f32 	%f661, [%rd22+256];
	st.shared.f32 	[%r31+11440], %f661;
	ld.global.f32 	%f662, [%rd23+256];
	st.shared.f32 	[%r31+12480], %f662;
	ld.global.f32 	%f663, [%rd24+256];
	st.shared.f32 	[%r31+13520], %f663;
	ld.global.f32 	%f664, [%rd25+256];
	st.shared.f32 	[%r31+14560], %f664;
	ld.global.f32 	%f665, [%rd26+256];
	st.shared.f32 	[%r31+15600], %f665;
	bar.sync 	0;
	ld.shared.v4.f32 	{%f666, %f667, %f668, %f669}, [%r47+768];
	mul.f32 	%f817, %f666, %f833;
	mul.f32 	%f816, %f666, %f832;
	mul.f32 	%f815, %f666, %f831;
	mul.f32 	%f814, %f666, %f830;
	mul.f32 	%f813, %f667, %f829;
	mul.f32 	%f812, %f667, %f828;
	mul.f32 	%f811, %f667, %f827;
	mul.f32 	%f810, %f667, %f826;
	mul.f32 	%f809, %f668, %f825;
	mul.f32 	%f808, %f668, %f824;
	mul.f32 	%f807, %f668, %f823;
	mul.f32 	%f806, %f668, %f822;
	mul.f32 	%f805, %f669, %f821;
	mul.f32 	%f804, %f669, %f820;
	mul.f32 	%f803, %f669, %f819;
	mul.f32 	%f802, %f669, %f818;
	mov.b32 	%r214, 0;
$L__BB0_35:
	mad.lo.s32 	%r196, %r214, 65, %r29;
	shl.b32 	%r197, %r196, 2;
	add.s32 	%r199, %r87, %r197;
	add.s32 	%r200, %r28, %r214;
	shl.b32 	%r201, %r200, 2;
	add.s32 	%r202, %r87, %r201;
	ld.shared.v2.f32 	{%f670, %f671}, [%r202+49408];
	ld.shared.v2.f32 	{%f672, %f673}, [%r199+32768];
	fma.rn.f32 	%f674, %f670, %f672, %f817;
	fma.rn.f32 	%f675, %f670, %f673, %f816;
	ld.shared.v2.f32 	{%f676, %f677}, [%r199+32776];
	fma.rn.f32 	%f678, %f670, %f676, %f815;
	fma.rn.f32 	%f679, %f670, %f677, %f814;
	ld.shared.v2.f32 	{%f680, %f681}, [%r202+49664];
	fma.rn.f32 	%f682, %f680, %f672, %f813;
	fma.rn.f32 	%f683, %f680, %f673, %f812;
	fma.rn.f32 	%f684, %f680, %f676, %f811;
	fma.rn.f32 	%f685, %f680, %f677, %f810;
	ld.shared.v2.f32 	{%f686, %f687}, [%r202+49920];
	fma.rn.f32 	%f688, %f686, %f672, %f809;
	fma.rn.f32 	%f689, %f686, %f673, %f808;
	fma.rn.f32 	%f690, %f686, %f676, %f807;
	fma.rn.f32 	%f691, %f686, %f677, %f806;
	ld.shared.v2.f32 	{%f692, %f693}, [%r202+50176];
	fma.rn.f32 	%f694, %f692, %f672, %f805;
	fma.rn.f32 	%f695, %f692, %f673, %f804;
	fma.rn.f32 	%f696, %f692, %f676, %f803;
	fma.rn.f32 	%f697, %f692, %f677, %f802;
	ld.shared.f32 	%f698, [%r199+33028];
	fma.rn.f32 	%f817, %f671, %f698, %f674;
	ld.shared.v2.f32 	{%f699, %f700}, [%r199+33032];
	fma.rn.f32 	%f816, %f671, %f699, %f675;
	fma.rn.f32 	%f815, %f671, %f700, %f678;
	ld.shared.f32 	%f701, [%r199+33040];
	fma.rn.f32 	%f814, %f671, %f701, %f679;
	fma.rn.f32 	%f813, %f681, %f698, %f682;
	fma.rn.f32 	%f812, %f681, %f699, %f683;
	fma.rn.f32 	%f811, %f681, %f700, %f684;
	fma.rn.f32 	%f810, %f681, %f701, %f685;
	fma.rn.f32 	%f809, %f687, %f698, %f688;
	fma.rn.f32 	%f808, %f687, %f699, %f689;
	fma.rn.f32 	%f807, %f687, %f700, %f690;
	fma.rn.f32 	%f806, %f687, %f701, %f691;
	fma.rn.f32 	%f805, %f693, %f698, %f694;
	fma.rn.f32 	%f804, %f693, %f699, %f695;
	fma.rn.f32 	%f803, %f693, %f700, %f696;
	fma.rn.f32 	%f802, %f693, %f701, %f697;
	add.s32 	%r214, %r214, 2;
	setp.ne.s32 	%p30, %r214, 64;
	@%p30 bra 	$L__BB0_35;
	ld.shared.v4.f32 	{%f702, %f703, %f704, %f705}, [%r47+1024];
	div.rn.f32 	%f833, %f817, %f702;
	div.rn.f32 	%f832, %f816, %f702;
	div.rn.f32 	%f831, %f815, %f702;
	div.rn.f32 	%f830, %f814, %f702;
	div.rn.f32 	%f829, %f813, %f703;
	div.rn.f32 	%f828, %f812, %f703;
	div.rn.f32 	%f827, %f811, %f703;
	div.rn.f32 	%f826, %f810, %f703;
	div.rn.f32 	%f825, %f809, %f704;
	div.rn.f32 	%f824, %f808, %f704;
	div.rn.f32 	%f823, %f807, %f704;
	div.rn.f32 	%f822, %f806, %f704;
	div.rn.f32 	%f821, %f805, %f705;
	div.rn.f32 	%f820, %f804, %f705;
	div.rn.f32 	%f819, %f803, %f705;
	div.rn.f32 	%f818, %f802, %f705;
	bar.sync 	0;
	add.s32 	%r209, %r209, 1;
	setp.ne.s32 	%p31, %r209, %r68;
	@%p31 bra 	$L__BB0_9;
$L__BB0_37:
	cvta.to.global.u64 	%rd121, %rd30;
	shl.b32 	%r203, %r5, 2;
	mul.lo.s32 	%r204, %r4, %r84;
	shl.b32 	%r205, %r204, 2;
	add.s32 	%r206, %r205, %r203;
	cvt.s64.s32 	%rd122, %r206;
	add.s64 	%rd123, %rd1, %rd122;
	shl.b64 	%rd124, %rd123, 2;
	add.s64 	%rd125, %rd121, %rd124;
	st.global.f32 	[%rd125], %f849;
	st.global.f32 	[%rd125+4], %f848;
	st.global.f32 	[%rd125+8], %f847;
	st.global.f32 	[%rd125+12], %f846;
	mul.wide.s32 	%rd126, %r84, 4;
	add.s64 	%rd127, %rd125, %rd126;
	st.global.f32 	[%rd127], %f845;
	st.global.f32 	[%rd127+4], %f844;
	st.global.f32 	[%rd127+8], %f843;
	st.global.f32 	[%rd127+12], %f842;
	add.s64 	%rd128, %rd127, %rd126;
	st.global.f32 	[%rd128], %f841;
	st.global.f32 	[%rd128+4], %f840;
	st.global.f32 	[%rd128+8], %f839;
	st.global.f32 	[%rd128+12], %f838;
	add.s64 	%rd129, %rd128, %rd126;
	st.global.f32 	[%rd129], %f837;
	st.global.f32 	[%rd129+4], %f836;
	st.global.f32 	[%rd129+8], %f835;
	st.global.f32 	[%rd129+12], %f834;
	st.global.f32 	[%rd125+256], %f833;
	st.global.f32 	[%rd125+260], %f832;
	st.global.f32 	[%rd125+264], %f831;
	st.global.f32 	[%rd125+268], %f830;
	st.global.f32 	[%rd127+256], %f829;
	st.global.f32 	[%rd127+260], %f828;
	st.global.f32 	[%rd127+264], %f827;
	st.global.f32 	[%rd127+268], %f826;
	st.global.f32 	[%rd128+256], %f825;
	st.global.f32 	[%rd128+260], %f824;
	st.global.f32 	[%rd128+264], %f823;
	st.global.f32 	[%rd128+268], %f822;
	st.global.f32 	[%rd129+256], %f821;
	st.global.f32 	[%rd129+260], %f820;
	st.global.f32 	[%rd129+264], %f819;
	st.global.f32 	[%rd129+268], %f818;
	ret;

}
	// .globl	_Z11s2mm_kernelILi64ELi4ELi1EEviiPKfS1_S1_PfS2_
.visible .entry _Z11s2mm_kernelILi64ELi4ELi1EEviiPKfS1_S1_PfS2_(
	.param .u32 _Z11s2mm_kernelILi64ELi4ELi1EEviiPKfS1_S1_PfS2__param_0,
	.param .u32 _Z11s2mm_kernelILi64ELi4ELi1EEviiPKfS1_S1_PfS2__param_1,
	.param .u64 .ptr .align 1 _Z11s2mm_kernelILi64ELi4ELi1EEviiPKfS1_S1_PfS2__param_2,
	.param .u64 .ptr .align 1 _Z11s2mm_kernelILi64ELi4ELi1EEviiPKfS1_S1_PfS2__param_3,
	.param .u64 .ptr .align 1 _Z11s2mm_kernelILi64ELi4ELi1EEviiPKfS1_S1_PfS2__param_4,
	.param .u64 .ptr .align 1 _Z11s2mm_kernelILi64ELi4ELi1EEviiPKfS1_S1_PfS2__param_5,
	.param .u64 .ptr .align 1 _Z11s2mm_kernelILi64ELi4ELi1EEviiPKfS1_S1_PfS2__param_6
)
.maxntid 256
.minnctapersm 1
{
	.reg .pred 	%p<31>;
	.reg .b32 	%r<207>;
	.reg .b32 	%f<650>;
	.reg .b64 	%rd<171>;

	ld.param.u32 	%r65, [_Z11s2mm_kernelILi64ELi4ELi1EEviiPKfS1_S1_PfS2__param_0];
	ld.param.u32 	%r66, [_Z11s2mm_kernelILi64ELi4ELi1EEviiPKfS1_S1_PfS2__param_1];
	ld.param.u64 	%rd27, [_Z11s2mm_kernelILi64ELi4ELi1EEviiPKfS1_S1_PfS2__param_2];
	ld.param.u64 	%rd28, [_Z11s2mm_kernelILi64ELi4ELi1EEviiPKfS1_S1_PfS2__param_3];
	ld.param.u64 	%rd29, [_Z11s2mm_kernelILi64ELi4ELi1EEviiPKfS1_S1_PfS2__param_4];
	ld.param.u64 	%rd30, [_Z11s2mm_kernelILi64ELi4ELi1EEviiPKfS1_S1_PfS2__param_5];
	mov.u32 	%r67, %ntid.x;
	setp.eq.s32 	%p1, %r67, 256;
	@%p1 bra 	$L__BB1_2;
	mov.u64 	%rd31, $str;
	cvta.global.u64 	%rd32, %rd31;
	mov.u64 	%rd33, $str$1;
	cvta.global.u64 	%rd34, %rd33;
	mov.u64 	%rd35, __unnamed_2;
	cvta.global.u64 	%rd36, %rd35;
	{ // callseq 1, 0
	.param .b64 param0;
	st.param.b64 	[param0], %rd32;
	.param .b64 param1;
	st.param.b64 	[param1], %rd34;
	.param .b32 param2;
	st.param.b32 	[param2], 41;
	.param .b64 param3;
	st.param.b64 	[param3], %rd36;
	.param .b64 param4;
	st.param.b64 	[param4], 1;
	call.uni 
	__assertfail, 
	(
	param0, 
	param1, 
	param2, 
	param3, 
	param4
	);
	} // callseq 1
$L__BB1_2:
	mov.u32 	%r1, %tid.x;
	shr.u32 	%r2, %r1, 6;
	and.b32  	%r3, %r1, 63;
	shr.u32 	%r4, %r1, 4;
	and.b32  	%r5, %r1, 15;
	setp.gt.u32 	%p2, %r1, 63;
	shl.b32 	%r68, %r1, 2;
	mov.u32 	%r69, shared_memory;
	add.s32 	%r70, %r69, %r68;
	add.s32 	%r6, %r70, 50688;
	@%p2 bra 	$L__BB1_4;
	mov.b32 	%r71, -8388608;
	st.shared.u32 	[%r6], %r71;
	mov.b32 	%r72, 0;
	st.shared.u32 	[%r6+-256], %r72;
$L__BB1_4:
	mov.u32 	%r73, %ctaid.x;
	mul.lo.s32 	%r74, %r73, %r66;
	shl.b32 	%r75, %r74, 6;
	cvt.s64.s32 	%rd1, %r75;
	cvta.to.global.u64 	%rd2, %rd27;
	setp.lt.s32 	%p3, %r66, 1;
	@%p3 bra 	$L__BB1_7;
	mad.lo.s32 	%r7, %r2, %r66, %r3;
	and.b32  	%r78, %r1, 192;
	or.b32  	%r8, %r78, %r3;
	shl.b32 	%r79, %r66, 2;
	add.s32 	%r9, %r7, %r79;
	shl.b32 	%r80, %r66, 3;
	add.s32 	%r10, %r7, %r80;
	add.s32 	%r11, %r10, %r79;
	shl.b32 	%r81, %r66, 4;
	add.s32 	%r12, %r7, %r81;
	add.s32 	%r13, %r12, %r79;
	add.s32 	%r14, %r12, %r80;
	add.s32 	%r15, %r14, %r79;
	shl.b32 	%r82, %r66, 5;
	add.s32 	%r16, %r7, %r82;
	add.s32 	%r17, %r16, %r79;
	add.s32 	%r18, %r16, %r80;
	add.s32 	%r19, %r18, %r79;
	add.s32 	%r20, %r16, %r81;
	add.s32 	%r21, %r20, %r79;
	add.s32 	%r22, %r20, %r80;
	add.s32 	%r23, %r22, %r79;
	shl.b64 	%rd37, %rd1, 2;
	add.s64 	%rd169, %rd2, %rd37;
	mov.b32 	%r201, 0;
	mov.u32 	%r200, shared_memory;
	mul.wide.u32 	%rd38, %r7, 4;
	shl.b32 	%r83, %r8, 2;
	mul.wide.u32 	%rd40, %r9, 4;
	mul.wide.u32 	%rd42, %r10, 4;
	mul.wide.u32 	%rd44, %r11, 4;
$L__BB1_6:
	add.s64 	%rd39, %rd169, %rd38;
	ld.global.f32 	%f181, [%rd39];
	add.s32 	%r84, %r200, %r83;
	st.shared.f32 	[%r84], %f181;
	add.s64 	%rd41, %rd169, %rd40;
	ld.global.f32 	%f182, [%rd41];
	st.shared.f32 	[%r84+1024], %f182;
	add.s64 	%rd43, %rd169, %rd42;
	ld.global.f32 	%f183, [%rd43];
	st.shared.f32 	[%r84+2048], %f183;
	add.s64 	%rd45, %rd169, %rd44;
	ld.global.f32 	%f184, [%rd45];
	st.shared.f32 	[%r84+3072], %f184;
	mul.wide.u32 	%rd46, %r12, 4;
	add.s64 	%rd47, %rd169, %rd46;
	ld.global.f32 	%f185, [%rd47];
	st.shared.f32 	[%r84+4096], %f185;
	mul.wide.u32 	%rd48, %r13, 4;
	add.s64 	%rd49, %rd169, %rd48;
	ld.global.f32 	%f186, [%rd49];
	st.shared.f32 	[%r84+5120], %f186;
	mul.wide.u32 	%rd50, %r14, 4;
	add.s64 	%rd51, %rd169, %rd50;
	ld.global.f32 	%f187, [%rd51];
	st.shared.f32 	[%r84+6144], %f187;
	mul.wide.u32 	%rd52, %r15, 4;
	add.s64 	%rd53, %rd169, %rd52;
	ld.global.f32 	%f188, [%rd53];
	st.shared.f32 	[%r84+7168], %f188;
	mul.wide.u32 	%rd54, %r16, 4;
	add.s64 	%rd55, %rd169, %rd54;
	ld.global.f32 	%f189, [%rd55];
	st.shared.f32 	[%r84+8192], %f189;
	mul.wide.u32 	%rd56, %r17, 4;
	add.s64 	%rd57, %rd169, %rd56;
	ld.global.f32 	%f190, [%rd57];
	st.shared.f32 	[%r84+9216], %f190;
	mul.wide.u32 	%rd58, %r18, 4;
	add.s64 	%rd59, %rd169, %rd58;
	ld.global.f32 	%f191, [%rd59];
	st.shared.f32 	[%r84+10240], %f191;
	mul.wide.u32 	%rd60, %r19, 4;
	add.s64 	%rd61, %rd169, %rd60;
	ld.global.f32 	%f192, [%rd61];
	st.shared.f32 	[%r84+11264], %f192;
	mul.wide.u32 	%rd62, %r20, 4;
	add.s64 	%rd63, %rd169, %rd62;
	ld.global.f32 	%f193, [%rd63];
	st.shared.f32 	[%r84+12288], %f193;
	mul.wide.u32 	%rd64, %r21, 4;
	add.s64 	%rd65, %rd169, %rd64;
	ld.global.f32 	%f194, [%rd65];
	st.shared.f32 	[%r84+13312], %f194;
	mul.wide.u32 	%rd66, %r22, 4;
	add.s64 	%rd67, %rd169, %rd66;
	ld.global.f32 	%f195, [%rd67];
	st.shared.f32 	[%r84+14336], %f195;
	mul.wide.u32 	%rd68, %r23, 4;
	add.s64 	%rd69, %rd169, %rd68;
	ld.global.f32 	%f196, [%rd69];
	st.shared.f32 	[%r84+15360], %f196;
	add.s64 	%rd169, %rd169, 256;
	add.s32 	%r200, %r200, 16384;
	add.s32 	%r201, %r201, 64;
	setp.lt.s32 	%p4, %r201, %r66;
	@%p4 bra 	$L__BB1_6;
$L__BB1_7:
	setp.lt.s32 	%p5, %r65, 64;
	mov.f32 	%f634, 0f00000000;
	mov.f32 	%f635, %f634;
	mov.f32 	%f636, %f634;
	mov.f32 	%f637, %f634;
	mov.f32 	%f638, %f634;
	mov.f32 	%f639, %f634;
	mov.f32 	%f640, %f634;
	mov.f32 	%f641, %f634;
	mov.f32 	%f642, %f634;
	mov.f32 	%f643, %f634;
	mov.f32 	%f644, %f634;
	mov.f32 	%f645, %f634;
	mov.f32 	%f646, %f634;
	mov.f32 	%f647, %f634;
	mov.f32 	%f648, %f634;
	mov.f32 	%f649, %f634;
	@%p5 bra 	$L__BB1_35;
	cvta.to.global.u64 	%rd6, %rd29;
	shl.b32 	%r28, %r4, 8;
	shl.b32 	%r29, %r5, 2;
	or.b32  	%r86, %r29, %r28;
	shl.b32 	%r87, %r4, 4;
	add.s32 	%r89, %r69, %r87;
	add.s32 	%r30, %r89, 50432;
	mad.lo.s32 	%r31, %r2, %r65, %r3;
	mad.lo.s32 	%r90, %r2, 65, %r3;
	shl.b32 	%r91, %r90, 2;
	add.s32 	%r92, %r69, %r91;
	add.s32 	%r32, %r92, 16384;
	shl.b32 	%r93, %r65, 2;
	add.s32 	%r33, %r31, %r93;
	shl.b32 	%r94, %r65, 3;
	add.s32 	%r34, %r31, %r94;
	add.s32 	%r35, %r34, %r93;
	shl.b32 	%r95, %r65, 4;
	add.s32 	%r36, %r31, %r95;
	add.s32 	%r37, %r36, %r93;
	add.s32 	%r38, %r36, %r94;
	add.s32 	%r39, %r38, %r93;
	shl.b32 	%r96, %r65, 5;
	add.s32 	%r40, %r31, %r96;
	add.s32 	%r41, %r40, %r93;
	add.s32 	%r42, %r40, %r94;
	add.s32 	%r43, %r42, %r93;
	add.s32 	%r44, %r40, %r95;
	add.s32 	%r45, %r44, %r93;
	add.s32 	%r46, %r44, %r94;
	add.s32 	%r47, %r46, %r93;
	shl.b32 	%r97, %r5, 8;
	or.b32  	%r98, %r97, %r87;
	add.s32 	%r99, %r69, 33024;
	add.s32 	%r48, %r99, %r98;
	shl.b32 	%r100, %r86, 2;
	add.s32 	%r49, %r99, %r100;
	mad.lo.s32 	%r101, %r2, %r66, %r3;
	cvt.s64.s32 	%rd7, %r101;
	shl.b32 	%r102, %r66, 2;
	add.s32 	%r103, %r101, %r102;
	cvt.s64.s32 	%rd8, %r103;
	shl.b32 	%r104, %r66, 3;
	add.s32 	%r105, %r101, %r104;
	cvt.s64.s32 	%rd9, %r105;
	add.s32 	%r106, %r105, %r102;
	cvt.s64.s32 	%rd10, %r106;
	shl.b32 	%r107, %r66, 4;
	add.s32 	%r108, %r101, %r107;
	cvt.s64.s32 	%rd11, %r108;
	add.s32 	%r109, %r108, %r102;
	cvt.s64.s32 	%rd12, %r109;
	add.s32 	%r110, %r108, %r104;
	cvt.s64.s32 	%rd13, %r110;
	add.s32 	%r111, %r110, %r102;
	cvt.s64.s32 	%rd14, %r111;
	shl.b32 	%r112, %r66, 5;
	add.s32 	%r113, %r101, %r112;
	cvt.s64.s32 	%rd15, %r113;
	add.s32 	%r114, %r113, %r102;
	cvt.s64.s32 	%rd16, %r114;
	add.s32 	%r115, %r113, %r104;
	cvt.s64.s32 	%rd17, %r115;
	add.s32 	%r116, %r115, %r102;
	cvt.s64.s32 	%rd18, %r116;
	add.s32 	%r117, %r113, %r107;
	cvt.s64.s32 	%rd19, %r117;
	add.s32 	%r118, %r117, %r102;
	cvt.s64.s32 	%rd20, %r118;
	add.s32 	%r119, %r117, %r104;
	cvt.s64.s32 	%rd21, %r119;
	add.s32 	%r120, %r119, %r102;
	cvt.s64.s32 	%rd22, %r120;
	shl.b32 	%r121, %r4, 10;
	or.b32  	%r50, %r121, 512;
	mad.lo.s32 	%r51, %r5, 1040, %r69;
	cvta.to.global.u64 	%rd23, %rd28;
	shr.s32 	%r122, %r65, 31;
	shr.u32 	%r123, %r122, 26;
	add.s32 	%r124, %r65, %r123;
	shr.s32 	%r52, %r124, 6;
	mov.b32 	%r202, 0;
	mov.f32 	%f634, 0f00000000;
$L__BB1_9:
	setp.gt.u32 	%p6, %r1, 63;
	@%p6 bra 	$L__BB1_11;
	mov.b32 	%r125, 0;
	st.shared.u32 	[%r6+-1024], %r125;
	mov.b32 	%r126, -8388608;
	st.shared.u32 	[%r6+-1280], %r126;
$L__BB1_11:
	setp.lt.s32 	%p7, %r66, 1;
	shl.b32 	%r54, %r202, 6;
	mov.f32 	%f586, 0f00000000;
	mov.f32 	%f587, %f586;
	mov.f32 	%f588, %f586;
	mov.f32 	%f589, %f586;
	mov.f32 	%f590, %f586;
	mov.f32 	%f591, %f586;
	mov.f32 	%f592, %f586;
	mov.f32 	%f593, %f586;
	mov.f32 	%f594, %f586;
	mov.f32 	%f595, %f586;
	mov.f32 	%f596, %f586;
	mov.f32 	%f597, %f586;
	mov.f32 	%f598, %f586;
	mov.f32 	%f599, %f586;
	mov.f32 	%f600, %f586;
	mov.f32 	%f601, %f586;
	@%p7 bra 	$L__BB1_16;
	mul.wide.u32 	%rd70, %r54, 4;
	add.s64 	%rd170, %rd23, %rd70;
	mov.b32 	%r204, 0;
	mov.f32 	%f586, 0f00000000;
	mov.u32 	%r203, %r69;
$L__BB1_13:
	mul.wide.u32 	%rd71, %r31, 4;
	add.s64 	%rd72, %rd170, %rd71;
	ld.global.f32 	%f201, [%rd72];
	st.shared.f32 	[%r32], %f201;
	mul.wide.u32 	%rd73, %r33, 4;
	add.s64 	%rd74, %rd170, %rd73;
	ld.global.f32 	%f202, [%rd74];
	st.shared.f32 	[%r32+1040], %f202;
	mul.wide.u32 	%rd75, %r34, 4;
	add.s64 	%rd76, %rd170, %rd75;
	ld.global.f32 	%f203, [%rd76];
	st.shared.f32 	[%r32+2080], %f203;
	mul.wide.u32 	%rd77, %r35, 4;
	add.s64 	%rd78, %rd170, %rd77;
	ld.global.f32 	%f204, [%rd78];
	st.shared.f32 	[%r32+3120], %f204;
	mul.wide.u32 	%rd79, %r36, 4;
	add.s64 	%rd80, %rd170, %rd79;
	ld.global.f32 	%f205, [%rd80];
	st.shared.f32 	[%r32+4160], %f205;
	mul.wide.u32 	%rd81, %r37, 4;
	add.s64 	%rd82, %rd170, %rd81;
	ld.global.f32 	%f206, [%rd82];
	st.shared.f32 	[%r32+5200], %f206;
	mul.wide.u32 	%rd83, %r38, 4;
	add.s64 	%rd84, %rd170, %rd83;
	ld.global.f32 	%f207, [%rd84];
	st.shared.f32 	[%r32+6240], %f207;
	mul.wide.u32 	%rd85, %r39, 4;
	add.s64 	%rd86, %rd170, %rd85;
	ld.global.f32 	%f208, [%rd86];
	st.shared.f32 	[%r32+7280], %f208;
	mul.wide.u32 	%rd87, %r40, 4;
	add.s64 	%rd88, %rd170, %rd87;
	ld.global.f32 	%f209, [%rd88];
	st.shared.f32 	[%r32+8320], %f209;
	mul.wide.u32 	%rd89, %r41, 4;
	add.s64 	%rd90, %rd170, %rd89;
	ld.global.f32 	%f210, [%rd90];
	st.shared.f32 	[%r32+9360], %f210;
	mul.wide.u32 	%rd91, %r42, 4;
	add.s64 	%rd92, %rd170, %rd91;
	ld.global.f32 	%f211, [%rd92];
	st.shared.f32 	[%r32+10400], %f211;
	mul.wide.u32 	%rd93, %r43, 4;
	add.s64 	%rd94, %rd170, %rd93;
	ld.global.f32 	%f212, [%rd94];
	st.shared.f32 	[%r32+11440], %f212;
	mul.wide.u32 	%rd95, %r44, 4;
	add.s64 	%rd96, %rd170, %rd95;
	ld.global.f32 	%f213, [%rd96];
	st.shared.f32 	[%r32+12480], %f213;
	mul.wide.u32 	%rd97, %r45, 4;
	add.s64 	%rd98, %rd170, %rd97;
	ld.global.f32 	%f214, [%rd98];
	st.shared.f32 	[%r32+13520], %f214;
	mul.wide.u32 	%rd99, %r46, 4;
	add.s64 	%rd100, %rd170, %rd99;
	ld.global.f32 	%f215, [%rd100];
	st.shared.f32 	[%r32+14560], %f215;
	mul.wide.u32 	%rd101, %r47, 4;
	add.s64 	%rd102, %rd170, %rd101;
	ld.global.f32 	%f216, [%rd102];
	st.shared.f32 	[%r32+15600], %f216;
	bar.sync 	0;
	add.s32 	%r57, %r203, %r50;
	mov.b32 	%r205, 16384;
$L__BB1_14:
	add.s32 	%r130, %r51, %r205;
	add.s32 	%r131, %r57, %r205;
	ld.shared.f32 	%f217, [%r131+-16896];
	ld.shared.f32 	%f218, [%r130];
	fma.rn.f32 	%f601, %f217, %f218, %f601;
	ld.shared.f32 	%f219, [%r130+260];
	fma.rn.f32 	%f600, %f217, %f219, %f600;
	ld.shared.f32 	%f220, [%r130+520];
	fma.rn.f32 	%f599, %f217, %f220, %f599;
	ld.shared.f32 	%f221, [%r130+780];
	fma.rn.f32 	%f598, %f217, %f221, %f598;
	ld.shared.f32 	%f222, [%r131+-16640];
	fma.rn.f32 	%f597, %f222, %f218, %f597;
	fma.rn.f32 	%f596, %f222, %f219, %f596;
	fma.rn.f32 	%f595, %f222, %f220, %f595;
	fma.rn.f32 	%f594, %f222, %f221, %f594;
	ld.shared.f32 	%f223, [%r131+-16384];
	fma.rn.f32 	%f593, %f223, %f218, %f593;
	fma.rn.f32 	%f592, %f223, %f219, %f592;
	fma.rn.f32 	%f591, %f223, %f220, %f591;
	fma.rn.f32 	%f590, %f223, %f221, %f590;
	ld.shared.f32 	%f224, [%r131+-16128];
	fma.rn.f32 	%f589, %f224, %f218, %f589;
	fma.rn.f32 	%f588, %f224, %f219, %f588;
	fma.rn.f32 	%f587, %f224, %f220, %f587;
	fma.rn.f32 	%f586, %f224, %f221, %f586;
	add.s32 	%r205, %r205, 4;
	setp.ne.s32 	%p8, %r205, 16640;
	@%p8 bra 	$L__BB1_14;
	add.s32 	%r203, %r203, 16384;
	bar.sync 	0;
	add.s32 	%r204, %r204, 64;
	setp.lt.s32 	%p9, %r204, %r66;
	add.s64 	%rd170, %rd170, 256;
	@%p9 bra 	$L__BB1_13;
$L__BB1_16:
	setp.lt.f32 	%p10, %f601, %f600;
	selp.f32 	%f225, %f600, %f601, %p10;
	setp.lt.f32 	%p11, %f225, %f599;
	selp.f32 	%f226, %f599, %f225, %p11;
	setp.lt.f32 	%p12, %f226, %f598;
	selp.f32 	%f81, %f598, %f226, %p12;
	setp.ltu.f32 	%p13, %f81, 0f00000000;
	@%p13 bra 	$L__BB1_18;
	mov.b32 	%r132, %f81;
	atom.shared.max.s32 	%r133, [%r30+-1024], %r132;
	bra.uni 	$L__BB1_19;
$L__BB1_18:
	mov.b32 	%r134, %f81;
	atom.shared.min.u32 	%r135, [%r30+-1024], %r134;
$L__BB1_19:
	setp.lt.f32 	%p14, %f597, %f596;
	selp.f32 	%f227, %f596, %f597, %p14;
	setp.lt.f32 	%p15, %f227, %f595;
	selp.f32 	%f228, %f595, %f227, %p15;
	setp.lt.f32 	%p16, %f228, %f594;
	selp.f32 	%f82, %f594, %f228, %p16;
	setp.ltu.f32 	%p17, %f82, 0f00000000;
	@%p17 bra 	$L__BB1_21;
	mov.b32 	%r136, %f82;
	atom.shared.max.s32 	%r137, [%r30+-1020], %r136;
	bra.uni 	$L__BB1_22;
$L__BB1_21:
	mov.b32 	%r138, %f82;
	atom.shared.min.u32 	%r139, [%r30+-1020], %r138;
$L__BB1_22:
	setp.lt.f32 	%p18, %f593, %f592;
	selp.f32 	%f229, %f592, %f593, %p18;
	setp.lt.f32 	%p19, %f229, %f591;
	selp.f32 	%f230, %f591, %f229, %p19;
	setp.lt.f32 	%p20, %f230, %f590;
	selp.f32 	%f83, %f590, %f230, %p20;
	setp.ltu.f32 	%p21, %f83, 0f00000000;
	@%p21 bra 	$L__BB1_24;
	mov.b32 	%r140, %f83;
	atom.shared.max.s32 	%r141, [%r30+-1016], %r140;
	bra.uni 	$L__BB1_25;
$L__BB1_24:
	mov.b32 	%r142, %f83;
	atom.shared.min.u32 	%r143, [%r30+-1016], %r142;
$L__BB1_25:
	setp.lt.f32 	%p22, %f589, %f588;
	selp.f32 	%f231, %f588, %f589, %p22;
	setp.lt.f32 	%p23, %f231, %f587;
	selp.f32 	%f232, %f587, %f231, %p23;
	setp.lt.f32 	%p24, %f232, %f586;
	selp.f32 	%f84, %f586, %f232, %p24;
	setp.ltu.f32 	%p25, %f84, 0f00000000;
	@%p25 bra 	$L__BB1_27;
	mov.b32 	%r144, %f84;
	atom.shared.max.s32 	%r145, [%r30+-1012], %r144;
	bra.uni 	$L__BB1_28;
$L__BB1_27:
	mov.b32 	%r146, %f84;
	atom.shared.min.u32 	%r147, [%r30+-1012], %r146;
$L__BB1_28:
	setp.gt.u32 	%p26, %r1, 63;
	bar.sync 	0;
	ld.shared.v4.f32 	{%f233, %f234, %f235, %f236}, [%r30+-1024];
	sub.f32 	%f237, %f601, %f233;
	fma.rn.f32 	%f238, %f237, 0f3BBB989D, 0f3F000000;
	cvt.sat.f32.f32 	%f239, %f238;
	mov.f32 	%f240, 0f4B400001;
	mov.f32 	%f241, 0f437C0000;
	fma.rm.f32 	%f242, %f239, %f241, %f240;
	add.f32 	%f243, %f242, 0fCB40007F;
	neg.f32 	%f244, %f243;
	fma.rn.f32 	%f245, %f237, 0f3FB8AA3B, %f244;
	fma.rn.f32 	%f246, %f237, 0f32A57060, %f245;
	mov.b32 	%r148, %f242;
	shl.b32 	%r149, %r148, 23;
	mov.b32 	%f247, %r149;
	ex2.approx.ftz.f32 	%f248, %f246;
	mul.f32 	%f85, %f248, %f247;
	add.f32 	%f249, %f85, 0f00000000;
	sub.f32 	%f250, %f600, %f233;
	fma.rn.f32 	%f251, %f250, 0f3BBB989D, 0f3F000000;
	cvt.sat.f32.f32 	%f252, %f251;
	fma.rm.f32 	%f253, %f252, %f241, %f240;
	add.f32 	%f254, %f253, 0fCB40007F;
	neg.f32 	%f255, %f254;
	fma.rn.f32 	%f256, %f250, 0f3FB8AA3B, %f255;
	fma.rn.f32 	%f257, %f250, 0f32A57060, %f256;
	mov.b32 	%r150, %f253;
	shl.b32 	%r151, %r150, 23;
	mov.b32 	%f258, %r151;
	ex2.approx.ftz.f32 	%f259, %f257;
	mul.f32 	%f86, %f259, %f258;
	add.f32 	%f260, %f249, %f86;
	sub.f32 	%f261, %f599, %f233;
	fma.rn.f32 	%f262, %f261, 0f3BBB989D, 0f3F000000;
	cvt.sat.f32.f32 	%f263, %f262;
	fma.rm.f32 	%f264, %f263, %f241, %f240;
	add.f32 	%f265, %f264, 0fCB40007F;
	neg.f32 	%f266, %f265;
	fma.rn.f32 	%f267, %f261, 0f3FB8AA3B, %f266;
	fma.rn.f32 	%f268, %f261, 0f32A57060, %f267;
	mov.b32 	%r152, %f264;
	shl.b32 	%r153, %r152, 23;
	mov.b32 	%f269, %r153;
	ex2.approx.ftz.f32 	%f270, %f268;
	mul.f32 	%f87, %f270, %f269;
	add.f32 	%f271, %f260, %f87;
	sub.f32 	%f272, %f598, %f233;
	fma.rn.f32 	%f273, %f272, 0f3BBB989D, 0f3F000000;
	cvt.sat.f32.f32 	%f274, %f273;
	fma.rm.f32 	%f275, %f274, %f241, %f240;
	add.f32 	%f276, %f275, 0fCB40007F;
	neg.f32 	%f277, %f276;
	fma.rn.f32 	%f278, %f272, 0f3FB8AA3B, %f277;
	fma.rn.f32 	%f279, %f272, 0f32A57060, %f278;
	mov.b32 	%r154, %f275;
	shl.b32 	%r155, %r154, 23;
	mov.b32 	%f280, %r155;
	ex2.approx.ftz.f32 	%f281, %f279;
	mul.f32 	%f88, %f281, %f280;
	add.f32 	%f282, %f271, %f88;
	sub.f32 	%f283, %f597, %f234;
	fma.rn.f32 	%f284, %f283, 0f3BBB989D, 0f3F000000;
	cvt.sat.f32.f32 	%f285, %f284;
	fma.rm.f32 	%f286, %f285, %f241, %f240;
	add.f32 	%f287, %f286, 0fCB40007F;
	neg.f32 	%f288, %f287;
	fma.rn.f32 	%f289, %f283, 0f3FB8AA3B, %f288;
	fma.rn.f32 	%f290, %f283, 0f32A57060, %f289;
	mov.b32 	%r156, %f286;
	shl.b32 	%r157, %r156, 23;
	mov.b32 	%f291, %r157;
	ex2.approx.ftz.f32 	%f292, %f290;
	mul.f32 	%f89, %f292, %f291;
	add.f32 	%f293, %f89, 0f00000000;
	sub.f32 	%f294, %f596, %f234;
	fma.rn.f32 	%f295, %f294, 0f3BBB989D, 0f3F000000;
	cvt.sat.f32.f32 	%f296, %f295;
	fma.rm.f32 	%f297, %f296, %f241, %f240;
	add.f32 	%f298, %f297, 0fCB40007F;
	neg.f32 	%f299, %f298;
	fma.rn.f32 	%f300, %f294, 0f3FB8AA3B, %f299;
	fma.rn.f32 	%f301, %f294, 0f32A57060, %f300;
	mov.b32 	%r158, %f297;
	shl.b32 	%r159, %r158, 23;
	mov.b32 	%f302, %r159;
	ex2.approx.ftz.f32 	%f303, %f301;
	mul.f32 	%f90, %f303, %f302;
	add.f32 	%f304, %f293, %f90;
	sub.f32 	%f305, %f595, %f234;
	fma.rn.f32 	%f306, %f305, 0f3BBB989D, 0f3F000000;
	cvt.sat.f32.f32 	%f307, %f306;
	fma.rm.f32 	%f308, %f307, %f241, %f240;
	add.f32 	%f309, %f308, 0fCB40007F;
	neg.f32 	%f310, %f309;
	fma.rn.f32 	%f311, %f305, 0f3FB8AA3B, %f310;
	fma.rn.f32 	%f312, %f305, 0f32A57060, %f311;
	mov.b32 	%r160, %f308;
	shl.b32 	%r161, %r160, 23;
	mov.b32 	%f313, %r161;
	ex2.approx.ftz.f32 	%f314, %f312;
	mul.f32 	%f91, %f314, %f313;
	add.f32 	%f315, %f304, %f91;
	sub.f32 	%f316, %f594, %f234;
	fma.rn.f32 	%f317, %f316, 0f3BBB989D, 0f3F000000;
	cvt.sat.f32.f32 	%f318, %f317;
	fma.rm.f32 	%f319, %f318, %f241, %f240;
	add.f32 	%f320, %f319, 0fCB40007F;
	neg.f32 	%f321, %f320;
	fma.rn.f32 	%f322, %f316, 0f3FB8AA3B, %f321;
	fma.rn.f32 	%f323, %f316, 0f32A57060, %f322;
	mov.b32 	%r162, %f319;
	shl.b32 	%r163, %r162, 23;
	mov.b32 	%f324, %r163;
	ex2.approx.ftz.f32 	%f325, %f323;
	mul.f32 	%f92, %f325, %f324;
	add.f32 	%f326, %f315, %f92;
	sub.f32 	%f327, %f593, %f235;
	fma.rn.f32 	%f328, %f327, 0f3BBB989D, 0f3F000000;
	cvt.sat.f32.f32 	%f329, %f328;
	fma.rm.f32 	%f330, %f329, %f241, %f240;
	add.f32 	%f331, %f330, 0fCB40007F;
	neg.f32 	%f332, %f331;
	fma.rn.f32 	%f333, %f327, 0f3FB8AA3B, %f332;
	fma.rn.f32 	%f334, %f327, 0f32A57060, %f333;
	mov.b32 	%r164, %f330;
	shl.b32 	%r165, %r164, 23;
	mov.b32 	%f335, %r165;
	ex2.approx.ftz.f32 	%f336, %f334;
	mul.f32 	%f93, %f336, %f335;
	add.f32 	%f337, %f93, 0f00000000;
	sub.f32 	%f338, %f592, %f235;
	fma.rn.f32 	%f339, %f338, 0f3BBB989D, 0f3F000000;
	cvt.sat.f32.f32 	%f340, %f339;
	fma.rm.f32 	%f341, %f340, %f241, %f240;
	add.f32 	%f342, %f341, 0fCB40007F;
	neg.f32 	%f343, %f342;
	fma.rn.f32 	%f344, %f338, 0f3FB8AA3B, %f343;
	fma.rn.f32 	%f345, %f338, 0f32A57060, %f344;
	mov.b32 	%r166, %f341;
	shl.b32 	%r167, %r166, 23;
	mov.b32 	%f346, %r167;
	ex2.approx.ftz.f32 	%f347, %f345;
	mul.f32 	%f94, %f347, %f346;
	add.f32 	%f348, %f337, %f94;
	sub.f32 	%f349, %f591, %f235;
	fma.rn.f32 	%f350, %f349, 0f3BBB989D, 0f3F000000;
	cvt.sat.f32.f32 	%f351, %f350;
	fma.rm.f32 	%f352, %f351, %f241, %f240;
	add.f32 	%f353, %f352, 0fCB40007F;
	neg.f32 	%f354, %f353;
	fma.rn.f32 	%f355, %f349, 0f3FB8AA3B, %f354;
	fma.rn.f32 	%f356, %f349, 0f32A57060, %f355;
	mov.b32 	%r168, %f352;
	shl.b32 	%r169, %r168, 23;
	mov.b32 	%f357, %r169;
	ex2.approx.ftz.f32 	%f358, %f356;
	mul.f32 	%f95, %f358, %f357;
	add.f32 	%f359, %f348, %f95;
	sub.f32 	%f360, %f590, %f235;
	fma.rn.f32 	%f361, %f360, 0f3BBB989D, 0f3F000000;
	cvt.sat.f32.f32 	%f362, %f361;
	fma.rm.f32 	%f363, %f362, %f241, %f240;
	add.f32 	%f364, %f363, 0fCB40007F;
	neg.f32 	%f365, %f364;
	fma.rn.f32 	%f366, %f360, 0f3FB8AA3B, %f365;
	fma.rn.f32 	%f367, %f360, 0f32A57060, %f366;
	mov.b32 	%r170, %f363;
	shl.b32 	%r171, %r170, 23;
	mov.b32 	%f368, %r171;
	ex2.approx.ftz.f32 	%f369, %f367;
	mul.f32 	%f96, %f369, %f368;
	add.f32 	%f370, %f359, %f96;
	sub.f32 	%f371, %f589, %f236;
	fma.rn.f32 	%f372, %f371, 0f3BBB989D, 0f3F000000;
	cvt.sat.f32.f32 	%f373, %f372;
	fma.rm.f32 	%f374, %f373, %f241, %f240;
	add.f32 	%f375, %f374, 0fCB40007F;
	neg.f32 	%f376, %f375;
	fma.rn.f32 	%f377, %f371, 0f3FB8AA3B, %f376;
	fma.rn.f32 	%f378, %f371, 0f32A57060, %f377;
	mov.b32 	%r172, %f374;
	shl.b32 	%r173, %r172, 23;
	mov.b32 	%f379, %r173;
	ex2.approx.ftz.f32 	%f380, %f378;
	mul.f32 	%f97, %f380, %f379;
	add.f32 	%f381, %f97, 0f00000000;
	sub.f32 	%f382, %f588, %f236;
	fma.rn.f32 	%f383, %f382, 0f3BBB989D, 0f3F000000;
	cvt.sat.f32.f32 	%f384, %f383;
	fma.rm.f32 	%f385, %f384, %f241, %f240;
	add.f32 	%f386, %f385, 0fCB40007F;
	neg.f32 	%f387, %f386;
	fma.rn.f32 	%f388, %f382, 0f3FB8AA3B, %f387;
	fma.rn.f32 	%f389, %f382, 0f32A57060, %f388;
	mov.b32 	%r174, %f385;
	shl.b32 	%r175, %r174, 23;
	mov.b32 	%f390, %r175;
	ex2.approx.ftz.f32 	%f391, %f389;
	mul.f32 	%f98, %f391, %f390;
	add.f32 	%f392, %f381, %f98;
	sub.f32 	%f393, %f587, %f236;
	fma.rn.f32 	%f394, %f393, 0f3BBB989D, 0f3F000000;
	cvt.sat.f32.f32 	%f395, %f394;
	fma.rm.f32 	%f396, %f395, %f241, %f240;
	add.f32 	%f397, %f396, 0fCB40007F;
	neg.f32 	%f398, %f397;
	fma.rn.f32 	%f399, %f393, 0f3FB8AA3B, %f398;
	fma.rn.f32 	%f400, %f393, 0f32A57060, %f399;
	mov.b32 	%r176, %f396;
	shl.b32 	%r177, %r176, 23;
	mov.b32 	%f401, %r177;
	ex2.approx.ftz.f32 	%f402, %f400;
	mul.f32 	%f99, %f402, %f401;
	add.f32 	%f403, %f392, %f99;
	sub.f32 	%f404, %f586, %f236;
	fma.rn.f32 	%f405, %f404, 0f3BBB989D, 0f3F000000;
	cvt.sat.f32.f32 	%f406, %f405;
	fma.rm.f32 	%f407, %f406, %f241, %f240;
	add.f32 	%f408, %f407, 0fCB40007F;
	neg.f32 	%f409, %f408;
	fma.rn.f32 	%f410, %f404, 0f3FB8AA3B, %f409;
	fma.rn.f32 	%f411, %f404, 0f32A57060, %f410;
	mov.b32 	%r178, %f407;
	shl.b32 	%r179, %r178, 23;
	mov.b32 	%f412, %r179;
	ex2.approx.ftz.f32 	%f413, %f411;
	mul.f32 	%f100, %f413, %f412;
	add.f32 	%f414, %f403, %f100;
	st.shared.v4.f32 	[%r48], {%f282, %f326, %f370, %f414};
	bar.sync 	0;
	@%p26 bra 	$L__BB1_30;
	ld.shared.f32 	%f415, [%r6+-17664];
	add.f32 	%f416, %f415, 0f00000000;
	ld.shared.f32 	%f417, [%r6+-17408];
	add.f32 	%f418, %f416, %f417;
	ld.shared.f32 	%f419, [%r6+-17152];
	add.f32 	%f420, %f418, %f419;
	ld.shared.f32 	%f421, [%r6+-16896];
	add.f32 	%f422, %f420, %f421;
	ld.shared.f32 	%f423, [%r6+-16640];
	add.f32 	%f424, %f422, %f423;
	ld.shared.f32 	%f425, [%r6+-16384];
	add.f32 	%f426, %f424, %f425;
	ld.shared.f32 	%f427, [%r6+-16128];
	add.f32 	%f428, %f426, %f427;
	ld.shared.f32 	%f429, [%r6+-15872];
	add.f32 	%f430, %f428, %f429;
	ld.shared.f32 	%f431, [%r6+-15616];
	add.f32 	%f432, %f430, %f431;
	ld.shared.f32 	%f433, [%r6+-15360];
	add.f32 	%f434, %f432, %f433;
	ld.shared.f32 	%f435, [%r6+-15104];
	add.f32 	%f436, %f434, %f435;
	ld.shared.f32 	%f437, [%r6+-14848];
	add.f32 	%f438, %f436, %f437;
	ld.shared.f32 	%f439, [%r6+-14592];
	add.f32 	%f440, %f438, %f439;
	ld.shared.f32 	%f441, [%r6+-14336];
	add.f32 	%f442, %f440, %f441;
	ld.shared.f32 	%f443, [%r6+-14080];
	add.f32 	%f444, %f442, %f443;
	ld.shared.f32 	%f445, [%r6+-13824];
	add.f32 	%f446, %f444, %f445;
	st.shared.f32 	[%r6+-1024], %f446;
$L__BB1_30:
	setp.gt.u32 	%p27, %r1, 63;
	bar.sync 	0;
	@%p27 bra 	$L__BB1_32;
	ld.shared.f32 	%f447, [%r6];
	ld.shared.f32 	%f448, [%r6+-1280];
	setp.gt.f32 	%p28, %f447, %f448;
	selp.f32 	%f449, %f447, %f448, %p28;
	sub.f32 	%f450, %f448, %f449;
	fma.rn.f32 	%f451, %f450, 0f3BBB989D, 0f3F000000;
	cvt.sat.f32.f32 	%f452, %f451;
	mov.f32 	%f453, 0f4B400001;
	mov.f32 	%f454, 0f437C0000;
	fma.rm.f32 	%f455, %f452, %f454, %f453;
	add.f32 	%f456, %f455, 0fCB40007F;
	neg.f32 	%f457, %f456;
	fma.rn.f32 	%f458, %f450, 0f3FB8AA3B, %f457;
	fma.rn.f32 	%f459, %f450, 0f32A57060, %f458;
	mov.b32 	%r180, %f455;
	shl.b32 	%r181, %r180, 23;
	mov.b32 	%f460, %r181;
	ex2.approx.ftz.f32 	%f461, %f459;
	mul.f32 	%f462, %f461, %f460;
	ld.shared.f32 	%f463, [%r6+-256];
	sub.f32 	%f464, %f447, %f449;
	fma.rn.f32 	%f465, %f464, 0f3BBB989D, 0f3F000000;
	cvt.sat.f32.f32 	%f466, %f465;
	fma.rm.f32 	%f467, %f466, %f454, %f453;
	add.f32 	%f468, %f467, 0fCB40007F;
	neg.f32 	%f469, %f468;
	fma.rn.f32 	%f470, %f464, 0f3FB8AA3B, %f469;
	fma.rn.f32 	%f471, %f464, 0f32A57060, %f470;
	mov.b32 	%r182, %f467;
	shl.b32 	%r183, %r182, 23;
	mov.b32 	%f472, %r183;
	ex2.approx.ftz.f32 	%f473, %f471;
	mul.f32 	%f474, %f473, %f472;
	mul.f32 	%f475, %f463, %f474;
	ld.shared.f32 	%f476, [%r6+-1024];
	fma.rn.f32 	%f477, %f476, %f462, %f475;
	st.shared.f32 	[%r6], %f449;
	st.shared.f32 	[%r6+-256], %f477;
	st.shared.f32 	[%r6+-768], %f462;
	st.shared.f32 	[%r6+-512], %f475;
$L__BB1_32:
	mul.lo.s32 	%r185, %r54, %r66;
	cvt.s64.s32 	%rd103, %r185;
	bar.sync 	0;
	ld.shared.v4.f32 	{%f478, %f479, %f480, %f481}, [%r30+-512];
	mul.f32 	%f482, %f85, %f478;
	mul.f32 	%f483, %f86, %f478;
	mul.f32 	%f484, %f87, %f478;
	mul.f32 	%f485, %f88, %f478;
	mul.f32 	%f486, %f89, %f479;
	mul.f32 	%f487, %f90, %f479;
	mul.f32 	%f488, %f91, %f479;
	mul.f32 	%f489, %f92, %f479;
	mul.f32 	%f490, %f93, %f480;
	mul.f32 	%f491, %f94, %f480;
	mul.f32 	%f492, %f95, %f480;
	mul.f32 	%f493, %f96, %f480;
	mul.f32 	%f494, %f97, %f481;
	mul.f32 	%f495, %f98, %f481;
	mul.f32 	%f496, %f99, %f481;
	mul.f32 	%f497, %f100, %f481;
	st.shared.v4.f32 	[%r49], {%f482, %f483, %f484, %f485};
	st.shared.v4.f32 	[%r49+256], {%f486, %f487, %f488, %f489};
	st.shared.v4.f32 	[%r49+512], {%f490, %f491, %f492, %f493};
	st.shared.v4.f32 	[%r49+768], {%f494, %f495, %f496, %f497};
	add.s64 	%rd104, %rd103, %rd7;
	shl.b64 	%rd105, %rd104, 2;
	add.s64 	%rd106, %rd6, %rd105;
	ld.global.f32 	%f498, [%rd106];
	st.shared.f32 	[%r32], %f498;
	add.s64 	%rd107, %rd103, %rd8;
	shl.b64 	%rd108, %rd107, 2;
	add.s64 	%rd109, %rd6, %rd108;
	ld.global.f32 	%f499, [%rd109];
	st.shared.f32 	[%r32+1040], %f499;
	add.s64 	%rd110, %rd103, %rd9;
	shl.b64 	%rd111, %rd110, 2;
	add.s64 	%rd112, %rd6, %rd111;
	ld.global.f32 	%f500, [%rd112];
	st.shared.f32 	[%r32+2080], %f500;
	add.s64 	%rd113, %rd103, %rd10;
	shl.b64 	%rd114, %rd113, 2;
	add.s64 	%rd115, %rd6, %rd114;
	ld.global.f32 	%f501, [%rd115];
	st.shared.f32 	[%r32+3120], %f501;
	add.s64 	%rd116, %rd103, %rd11;
	shl.b64 	%rd117, %rd116, 2;
	add.s64 	%rd118, %rd6, %rd117;
	ld.global.f32 	%f502, [%rd118];
	st.shared.f32 	[%r32+4160], %f502;
	add.s64 	%rd119, %rd103, %rd12;
	shl.b64 	%rd120, %rd119, 2;
	add.s64 	%rd121, %rd6, %rd120;
	ld.global.f32 	%f503, [%rd121];
	st.shared.f32 	[%r32+5200], %f503;
	add.s64 	%rd122, %rd103, %rd13;
	shl.b64 	%rd123, %rd122, 2;
	add.s64 	%rd124, %rd6, %rd123;
	ld.global.f32 	%f504, [%rd124];
	st.shared.f32 	[%r32+6240], %f504;
	add.s64 	%rd125, %rd103, %rd14;
	shl.b64 	%rd126, %rd125, 2;
	add.s64 	%rd127, %rd6, %rd126;
	ld.global.f32 	%f505, [%rd127];
	st.shared.f32 	[%r32+7280], %f505;
	add.s64 	%rd128, %rd103, %rd15;
	shl.b64 	%rd129, %rd128, 2;
	add.s64 	%rd130, %rd6, %rd129;
	ld.global.f32 	%f506, [%rd130];
	st.shared.f32 	[%r32+8320], %f506;
	add.s64 	%rd131, %rd103, %rd16;
	shl.b64 	%rd132, %rd131, 2;
	add.s64 	%rd133, %rd6, %rd132;
	ld.global.f32 	%f507, [%rd133];
	st.shared.f32 	[%r32+9360], %f507;
	add.s64 	%rd134, %rd103, %rd17;
	shl.b64 	%rd135, %rd134, 2;
	add.s64 	%rd136, %rd6, %rd135;
	ld.global.f32 	%f508, [%rd136];
	st.shared.f32 	[%r32+10400], %f508;
	add.s64 	%rd137, %rd103, %rd18;
	shl.b64 	%rd138, %rd137, 2;
	add.s64 	%rd139, %rd6, %rd138;
	ld.global.f32 	%f509, [%rd139];
	st.shared.f32 	[%r32+11440], %f509;
	add.s64 	%rd140, %rd103, %rd19;
	shl.b64 	%rd141, %rd140, 2;
	add.s64 	%rd142, %rd6, %rd141;
	ld.global.f32 	%f510, [%rd142];
	st.shared.f32 	[%r32+12480], %f510;
	add.s64 	%rd143, %rd103, %rd20;
	shl.b64 	%rd144, %rd143, 2;
	add.s64 	%rd145, %rd6, %rd144;
	ld.global.f32 	%f511, [%rd145];
	st.shared.f32 	[%r32+13520], %f511;
	add.s64 	%rd146, %rd103, %rd21;
	shl.b64 	%rd147, %rd146, 2;
	add.s64 	%rd148, %rd6, %rd147;
	ld.global.f32 	%f512, [%rd148];
	st.shared.f32 	[%r32+14560], %f512;
	add.s64 	%rd149, %rd103, %rd22;
	shl.b64 	%rd150, %rd149, 2;
	add.s64 	%rd151, %rd6, %rd150;
	ld.global.f32 	%f513, [%rd151];
	st.shared.f32 	[%r32+15600], %f513;
	bar.sync 	0;
	ld.shared.v4.f32 	{%f514, %f515, %f516, %f517}, [%r30+-256];
	mul.f32 	%f633, %f514, %f649;
	mul.f32 	%f632, %f514, %f648;
	mul.f32 	%f631, %f514, %f647;
	mul.f32 	%f630, %f514, %f646;
	mul.f32 	%f629, %f515, %f645;
	mul.f32 	%f628, %f515, %f644;
	mul.f32 	%f627, %f515, %f643;
	mul.f32 	%f626, %f515, %f642;
	mul.f32 	%f625, %f516, %f641;
	mul.f32 	%f624, %f516, %f640;
	mul.f32 	%f623, %f516, %f639;
	mul.f32 	%f622, %f516, %f638;
	mul.f32 	%f621, %f517, %f637;
	mul.f32 	%f620, %f517, %f636;
	mul.f32 	%f619, %f517, %f635;
	mul.f32 	%f618, %f517, %f634;
	mov.b32 	%r206, 0;
$L__BB1_33:
	mad.lo.s32 	%r186, %r206, 65, %r29;
	shl.b32 	%r187, %r186, 2;
	add.s32 	%r189, %r69, %r187;
	add.s32 	%r190, %r28, %r206;
	shl.b32 	%r191, %r190, 2;
	add.s32 	%r192, %r69, %r191;
	ld.shared.v2.f32 	{%f518, %f519}, [%r192+33024];
	ld.shared.v2.f32 	{%f520, %f521}, [%r189+16384];
	fma.rn.f32 	%f522, %f518, %f520, %f633;
	fma.rn.f32 	%f523, %f518, %f521, %f632;
	ld.shared.v2.f32 	{%f524, %f525}, [%r189+16392];
	fma.rn.f32 	%f526, %f518, %f524, %f631;
	fma.rn.f32 	%f527, %f518, %f525, %f630;
	ld.shared.v2.f32 	{%f528, %f529}, [%r192+33280];
	fma.rn.f32 	%f530, %f528, %f520, %f629;
	fma.rn.f32 	%f531, %f528, %f521, %f628;
	fma.rn.f32 	%f532, %f528, %f524, %f627;
	fma.rn.f32 	%f533, %f528, %f525, %f626;
	ld.shared.v2.f32 	{%f534, %f535}, [%r192+33536];
	fma.rn.f32 	%f536, %f534, %f520, %f625;
	fma.rn.f32 	%f537, %f534, %f521, %f624;
	fma.rn.f32 	%f538, %f534, %f524, %f623;
	fma.rn.f32 	%f539, %f534, %f525, %f622;
	ld.shared.v2.f32 	{%f540, %f541}, [%r192+33792];
	fma.rn.f32 	%f542, %f540, %f520, %f621;
	fma.rn.f32 	%f543, %f540, %f521, %f620;
	fma.rn.f32 	%f544, %f540, %f524, %f619;
	fma.rn.f32 	%f545, %f540, %f525, %f618;
	ld.shared.f32 	%f546, [%r189+16644];
	fma.rn.f32 	%f633, %f519, %f546, %f522;
	ld.shared.v2.f32 	{%f547, %f548}, [%r189+16648];
	fma.rn.f32 	%f632, %f519, %f547, %f523;
	fma.rn.f32 	%f631, %f519, %f548, %f526;
	ld.shared.f32 	%f549, [%r189+16656];
	fma.rn.f32 	%f630, %f519, %f549, %f527;
	fma.rn.f32 	%f629, %f529, %f546, %f530;
	fma.rn.f32 	%f628, %f529, %f547, %f531;
	fma.rn.f32 	%f627, %f529, %f548, %f532;
	fma.rn.f32 	%f626, %f529, %f549, %f533;
	fma.rn.f32 	%f625, %f535, %f546, %f536;
	fma.rn.f32 	%f624, %f535, %f547, %f537;
	fma.rn.f32 	%f623, %f535, %f548, %f538;
	fma.rn.f32 	%f622, %f535, %f549, %f539;
	fma.rn.f32 	%f621, %f541, %f546, %f542;
	fma.rn.f32 	%f620, %f541, %f547, %f543;
	fma.rn.f32 	%f619, %f541, %f548, %f544;
	fma.rn.f32 	%f618, %f541, %f549, %f545;
	add.s32 	%r206, %r206, 2;
	setp.ne.s32 	%p29, %r206, 64;
	@%p29 bra 	$L__BB1_33;
	ld.shared.v4.f32 	{%f550, %f551, %f552, %f553}, [%r30];
	div.rn.f32 	%f649, %f633, %f550;
	div.rn.f32 	%f648, %f632, %f550;
	div.rn.f32 	%f647, %f631, %f550;
	div.rn.f32 	%f646, %f630, %f550;
	div.rn.f32 	%f645, %f629, %f551;
	div.rn.f32 	%f644, %f628, %f551;
	div.rn.f32 	%f643, %f627, %f551;
	div.rn.f32 	%f642, %f626, %f551;
	div.rn.f32 	%f641, %f625, %f552;
	div.rn.f32 	%f640, %f624, %f552;
	div.rn.f32 	%f639, %f623, %f552;
	div.rn.f32 	%f638, %f622, %f552;
	div.rn.f32 	%f637, %f621, %f553;
	div.rn.f32 	%f636, %f620, %f553;
	div.rn.f32 	%f635, %f619, %f553;
	div.rn.f32 	%f634, %f618, %f553;
	bar.sync 	0;
	add.s32 	%r202, %r202, 1;
	setp.ne.s32 	%p30, %r202, %r52;
	@%p30 bra 	$L__BB1_9;
$L__BB1_35:
	cvta.to.global.u64 	%rd152, %rd30;
	shl.b32 	%r193, %r5, 2;
	mul.lo.s32 	%r194, %r4, %r66;
	shl.b32 	%r195, %r194, 2;
	add.s32 	%r196, %r195, %r193;
	cvt.s64.s32 	%rd153, %r196;
	add.s64 	%rd154, %rd1, %rd153;
	shl.b64 	%rd155, %rd154, 2;
	add.s64 	%rd156, %rd152, %rd155;
	st.global.f32 	[%rd156], %f649;
	st.global.f32 	[%rd156+4], %f648;
	st.global.f32 	[%rd156+8], %f647;
	st.global.f32 	[%rd156+12], %f646;
	add.s32 	%r197, %r196, %r66;
	cvt.s64.s32 	%rd157, %r197;
	add.s64 	%rd158, %rd1, %rd157;
	shl.b64 	%rd159, %rd158, 2;
	add.s64 	%rd160, %rd152, %rd159;
	st.global.f32 	[%rd160], %f645;
	st.global.f32 	[%rd160+4], %f644;
	st.global.f32 	[%rd160+8], %f643;
	st.global.f32 	[%rd160+12], %f642;
	add.s32 	%r198, %r197, %r66;
	cvt.s64.s32 	%rd161, %r198;
	add.s64 	%rd162, %rd1, %rd161;
	shl.b64 	%rd163, %rd162, 2;
	add.s64 	%rd164, %rd152, %rd163;
	st.global.f32 	[%rd164], %f641;
	st.global.f32 	[%rd164+4], %f640;
	st.global.f32 	[%rd164+8], %f639;
	st.global.f32 	[%rd164+12], %f638;
	add.s32 	%r199, %r198, %r66;
	cvt.s64.s32 	%rd165, %r199;
	add.s64 	%rd166, %rd1, %rd165;
	shl.b64 	%rd167, %rd166, 2;
	add.s64 	%rd168, %rd152, %rd167;
	st.global.f32 	[%rd168], %f637;
	st.global.f32 	[%rd168+4], %f636;
	st.global.f32 	[%rd168+8], %f635;
	st.global.f32 	[%rd168+12], %f634;
	ret;

}


// ===== COMPILED SASS (sm_100) =====

	.target	sm_100

	.elftype	@"ET_EXEC"


//--------------------- .note.nv.tkinfo           --------------------------
	.section	.note.nv.tkinfo,"",@"SHT_NOTE"
	.sectionflags	@"SHF_NOTE_NV_TKINFO"
	.tkinfo
        /*0018*/ 	.word	0x00000002
        /*0030*/ 	.string	""
        /*0030*/ 	.string	"ptxas"
        /*0030*/ 	.string	"Cuda compilation tools, release 13.0, V13.0.88"
        /*0030*/ 	.string	"Build cuda_13.0.r13.0/compiler.36424714_0"
        /*0030*/ 	.string	"-arch sm_100 -m 64 "



//--------------------- .note.nv.cuinfo           --------------------------
	.section	.note.nv.cuinfo,"",@"SHT_NOTE"
	.sectionflags	@"SHF_NOTE_NV_CUINFO"
        /*0018*/ 	.short	0x0002
        /*001a*/ 	.short	0x0064
        /*001c*/ 	.short	0x0082
	.zero		2


//--------------------- .nv.info                  --------------------------
	.section	.nv.info,"",@"SHT_CUDA_INFO"
	.align	4


	//----- nvinfo : EIATTR_REGCOUNT
	.align		4
        /*0000*/ 	.byte	0x04, 0x2f
        /*0002*/ 	.short	(.L_5 - .L_4)
	.align		4
.L_4:
        /*0004*/ 	.word	index@(_Z11s2mm_kernelILi64ELi4ELi2EEviiPKfS1_S1_PfS2_)
        /*0008*/ 	.word	0x000000a8


	//----- nvinfo : EIATTR_FRAME_SIZE
	.align		4
.L_5:
        /*000c*/ 	.byte	0x04, 0x11
        /*000e*/ 	.short	(.L_7 - .L_6)
	.align		4
.L_6:
        /*0010*/ 	.word	index@($__internal_1_$__cuda_sm3x_div_rn_noftz_f32_slowpath)
        /*0014*/ 	.word	0x00000000


	//----- nvinfo : EIATTR_FRAME_SIZE
	.align		4
.L_7:
        /*0018*/ 	.byte	0x04, 0x11
        /*001a*/ 	.short	(.L_9 - .L_8)
	.align		4
.L_8:
        /*001c*/ 	.word	index@(_Z11s2mm_kernelILi64ELi4ELi2EEviiPKfS1_S1_PfS2_)
        /*0020*/ 	.word	0x00000000


	//----- nvinfo : EIATTR_REGCOUNT
	.align		4
.L_9:
        /*0024*/ 	.byte	0x04, 0x2f
        /*0026*/ 	.short	(.L_11 - .L_10)
	.align		4
.L_10:
        /*0028*/ 	.word	index@(_Z11s2mm_kernelILi64ELi4ELi1EEviiPKfS1_S1_PfS2_)
        /*002c*/ 	.word	0x0000007f


	//----- nvinfo : EIATTR_FRAME_SIZE
	.align		4
.L_11:
        /*0030*/ 	.byte	0x04, 0x11
        /*0032*/ 	.short	(.L_13 - .L_12)
	.align		4
.L_12:
        /*0034*/ 	.word	index@($__internal_0_$__cuda_sm3x_div_rn_noftz_f32_slowpath)
        /*0038*/ 	.word	0x00000000


	//----- nvinfo : EIATTR_FRAME_SIZE
	.align		4
.L_13:
        /*003c*/ 	.byte	0x04, 0x11
        /*003e*/ 	.short	(.L_15 - .L_14)
	.align		4
.L_14:
        /*0040*/ 	.word	index@(_Z11s2mm_kernelILi64ELi4ELi1EEviiPKfS1_S1_PfS2_)
        /*0044*/ 	.word	0x00000000


	//----- nvinfo : EIATTR_MIN_STACK_SIZE
	.align		4
.L_15:
        /*0048*/ 	.byte	0x04, 0x12
        /*004a*/ 	.short	(.L_17 - .L_16)
	.align		4
.L_16:
        /*004c*/ 	.word	index@(_Z11s2mm_kernelILi64ELi4ELi1EEviiPKfS1_S1_PfS2_)
        /*0050*/ 	.word	0x00000000


	//----- nvinfo : EIATTR_MIN_STACK_SIZE
	.align		4
.L_17:
        /*0054*/ 	.byte	0x04, 0x12
        /*0056*/ 	.short	(.L_19 - .L_18)
	.align		4
.L_18:
        /*0058*/ 	.word	index@(_Z11s2mm_kernelILi64ELi4ELi2EEviiPKfS1_S1_PfS2_)
        /*005c*/ 	.word	0x00000000
.L_19:


//--------------------- .nv.compat                --------------------------
	.section	.nv.compat,"",@"SHT_CUDA_COMPAT_INFO"
	.align	4
        /*0000*/ 	.byte	0x02, 0x09, 0x00, 0x00, 0x02, 0x02, 0x01, 0x00, 0x02, 0x05, 0x05, 0x00, 0x03, 0x07, 0x01, 0x01
        /*0010*/ 	.byte	0x02, 0x03, 0x00, 0x00, 0x02, 0x06, 0x01, 0x00, 0x04, 0x0b, 0x08, 0x00, 0x01, 0x00, 0x00, 0x00
        /*0020*/ 	.byte	0x00, 0x00, 0x00, 0x00


//--------------------- .nv.info._Z11s2mm_kernelILi64ELi4ELi1EEviiPKfS1_S1_PfS2_ --------------------------
	.section	.nv.info._Z11s2mm_kernelILi64ELi4ELi1EEviiPKfS1_S1_PfS2_,"",@"SHT_CUDA_INFO"
	.sectionflags	@""
	.align	4


	//----- nvinfo : EIATTR_CUDA_API_VERSION
	.align		4
        /*0000*/ 	.byte	0x04, 0x37
        /*0002*/ 	.short	(.L_21 - .L_20)
.L_20:
        /*0004*/ 	.word	0x00000082


	//----- nvinfo : EIATTR_KPARAM_INFO
	.align		4
.L_21:
        /*0008*/ 	.byte	0x04, 0x17
        /*000a*/ 	.short	(.L_23 - .L_22)
.L_22:
        /*000c*/ 	.word	0x00000000
        /*0010*/ 	.short	0x0006
        /*0012*/ 	.short	0x0028
        /*0014*/ 	.byte	0x00, 0xf5, 0x21, 0x00


	//----- nvinfo : EIATTR_KPARAM_INFO
	.align		4
.L_23:
        /*0018*/ 	.byte	0x04, 0x17
        /*001a*/ 	.short	(.L_25 - .L_24)
.L_24:
        /*001c*/ 	.word	0x00000000
        /*0020*/ 	.short	0x0005
        /*0022*/ 	.short	0x0020
        /*0024*/ 	.byte	0x00, 0xf5, 0x21, 0x00


	//----- nvinfo : EIATTR_KPARAM_INFO
	.align		4
.L_25:
        /*0028*/ 	.byte	0x04, 0x17
        /*002a*/ 	.short	(.L_27 - .L_26)
.L_26:
        /*002c*/ 	.word	0x00000000
        /*0030*/ 	.short	0x0004
        /*0032*/ 	.short	0x0018
        /*0034*/ 	.byte	0x00, 0xf5, 0x21, 0x00


	//----- nvinfo : EIATTR_KPARAM_INFO
	.align		4
.L_27:
        /*0038*/ 	.byte	0x04, 0x17
        /*003a*/ 	.short	(.L_29 - .L_28)
.L_28:
        /*003c*/ 	.word	0x00000000
        /*0040*/ 	.short	0x0003
        /*0042*/ 	.short	0x0010
        /*0044*/ 	.byte	0x00, 0xf5, 0x21, 0x00


	//----- nvinfo : EIATTR_KPARAM_INFO
	.align		4
.L_29:
        /*0048*/ 	.byte	0x04, 0x17
        /*004a*/ 	.short	(.L_31 - .L_30)
.L_30:
        /*004c*/ 	.word	0x00000000
        /*0050*/ 	.short	0x0002
        /*0052*/ 	.short	0x0008
        /*0054*/ 	.byte	0x00, 0xf5, 0x21, 0x00


	//----- nvinfo : EIATTR_KPARAM_INFO
	.align		4
.L_31:
        /*0058*/ 	.byte	0x04, 0x17
        /*005a*/ 	.short	(.L_33 - .L_32)
.L_32:
        /*005c*/ 	.word	0x00000000
        /*0060*/ 	.short	0x0001
        /*0062*/ 	.short	0x0004
        /*0064*/ 	.byte	0x00, 0xf0, 0x11, 0x00


	//----- nvinfo : EIATTR_KPARAM_INFO
	.align		4
.L_33:
        /*0068*/ 	.byte	0x04, 0x17
        /*006a*/ 	.short	(.L_35 - .L_34)
.L_34:
        /*006c*/ 	.word	0x00000000
        /*0070*/ 	.short	0x0000
        /*0072*/ 	.short	0x0000
        /*0074*/ 	.byte	0x00, 0xf0, 0x11, 0x00


	//----- nvinfo : EIATTR_SPARSE_MMA_MASK
	.align		4
.L_35:
        /*0078*/ 	.byte	0x03, 0x50
        /*007a*/ 	.short	0x0000


	//----- nvinfo : EIATTR_MAXREG_COUNT
	.align		4
        /*007c*/ 	.byte	0x03, 0x1b
        /*007e*/ 	.short	0x00ff


	//----- nvinfo : EIATTR_NUM_BARRIERS
	.align		4
        /*0080*/ 	.byte	0x02, 0x4c
        /*0082*/ 	.byte	0x01
	.zero		1


	//----- nvinfo : EIATTR_EXTERNS
	.align		4
        /*0084*/ 	.byte	0x04, 0x0f
        /*0086*/ 	.short	(.L_37 - .L_36)


	//   ....[0]....
	.align		4
.L_36:
        /*0088*/ 	.word	index@(__assertfail)


	//----- nvinfo : EIATTR_MERCURY_ISA_VERSION
	.align		4
.L_37:
        /*008c*/ 	.byte	0x03, 0x5f
        /*008e*/ 	.short	0x0101


	//----- nvinfo : EIATTR_UNUSED_LOAD_BYTE_OFFSET
	.align		4
        /*0090*/ 	.byte	0x04, 0x44
        /*0092*/ 	.short	(.L_39 - .L_38)


	//   ....[0]....
.L_38:
        /*0094*/ 	.word	0x00003b60
        /*0098*/ 	.word	0x0000fff0


	//   ....[1]....
        /*009c*/ 	.word	0x00003d20
        /*00a0*/ 	.word	0x00000fff


	//   ....[2]....
        /*00a4*/ 	.word	0x00003f30
        /*00a8*/ 	.word	0x0000fff0


	//   ....[3]....
        /*00ac*/ 	.word	0x00004140
        /*00b0*/ 	.word	0x00000fff


	//----- nvinfo : EIATTR_VRC_CTA_INIT_COUNT
	.align		4
.L_39:
        /*00b4*/ 	.byte	0x02, 0x4a
	.zero		1
	.zero		1


	//----- nvinfo : EIATTR_SYSCALL_OFFSETS
	.align		4
        /*00b8*/ 	.byte	0x04, 0x46
        /*00ba*/ 	.short	(.L_41 - .L_40)


	//   ....[0]....
.L_40:
        /*00bc*/ 	.word	0x00000140


	//----- nvinfo : EIATTR_EXIT_INSTR_OFFSETS
	.align		4
.L_41:
        /*00c0*/ 	.byte	0x04, 0x1c
        /*00c2*/ 	.short	(.L_43 - .L_42)


	//   ....[0]....
.L_42:
        /*00c4*/ 	.word	0x000056b0


	//----- nvinfo : EIATTR_MAX_THREADS
	.align		4
.L_43:
        /*00c8*/ 	.byte	0x04, 0x05
        /*00ca*/ 	.short	(.L_45 - .L_44)
.L_44:
        /*00cc*/ 	.word	0x00000100
        /*00d0*/ 	.word	0x00000001
        /*00d4*/ 	.word	0x00000001


	//----- nvinfo : EIATTR_CRS_STACK_SIZE
	.align		4
.L_45:
        /*00d8*/ 	.byte	0x04, 0x1e
        /*00da*/ 	.short	(.L_47 - .L_46)
.L_46:
        /*00dc*/ 	.word	0x00000000


	//----- nvinfo : EIATTR_CBANK_PARAM_SIZE
	.align		4
.L_47:
        /*00e0*/ 	.byte	0x03, 0x19
        /*00e2*/ 	.short	0x0030


	//----- nvinfo : EIATTR_PARAM_CBANK
	.align		4
        /*00e4*/ 	.byte	0x04, 0x0a
        /*00e6*/ 	.short	(.L_49 - .L_48)
	.align		4
.L_48:
        /*00e8*/ 	.word	index@(.nv.constant0._Z11s2mm_kernelILi64ELi4ELi1EEviiPKfS1_S1_PfS2_)
        /*00ec*/ 	.short	0x0380
        /*00ee*/ 	.short	0x0030


	//----- nvinfo : EIATTR_SW_WAR
	.align		4
.L_49:
        /*00f0*/ 	.byte	0x04, 0x36
        /*00f2*/ 	.short	(.L_51 - .L_50)
.L_50:
        /*00f4*/ 	.word	0x00000008
.L_51:


//--------------------- .nv.info._Z11s2mm_kernelILi64ELi4ELi2EEviiPKfS1_S1_PfS2_ --------------------------
	.section	.nv.info._Z11s2mm_kernelILi64ELi4ELi2EEviiPKfS1_S1_PfS2_,"",@"SHT_CUDA_INFO"
	.sectionflags	@""
	.align	4


	//----- nvinfo : EIATTR_CUDA_API_VERSION
	.align		4
        /*0000*/ 	.byte	0x04, 0x37
        /*0002*/ 	.short	(.L_53 - .L_52)
.L_52:
        /*0004*/ 	.word	0x00000082


	//----- nvinfo : EIATTR_KPARAM_INFO
	.align		4
.L_53:
        /*0008*/ 	.byte	0x04, 0x17
        /*000a*/ 	.short	(.L_55 - .L_54)
.L_54:
        /*000c*/ 	.word	0x00000000
        /*0010*/ 	.short	0x0006
        /*0012*/ 	.short	0x0028
        /*0014*/ 	.byte	0x00, 0xf5, 0x21, 0x00


	//----- nvinfo : EIATTR_KPARAM_INFO
	.align		4
.L_55:
        /*0018*/ 	.byte	0x04, 0x17
        /*001a*/ 	.short	(.L_57 - .L_56)
.L_56:
        /*001c*/ 	.word	0x00000000
        /*0020*/ 	.short	0x0005
        /*0022*/ 	.short	0x0020
        /*0024*/ 	.byte	0x00, 0xf5, 0x21, 0x00


	//----- nvinfo : EIATTR_KPARAM_INFO
	.align		4
.L_57:
        /*0028*/ 	.byte	0x04, 0x17
        /*002a*/ 	.short	(.L_59 - .L_58)
.L_58:
        /*002c*/ 	.word	0x00000000
        /*0030*/ 	.short	0x0004
        /*0032*/ 	.short	0x0018
        /*0034*/ 	.byte	0x00, 0xf5, 0x21, 0x00


	//----- nvinfo : EIATTR_KPARAM_INFO
	.align		4
.L_59:
        /*0038*/ 	.byte	0x04, 0x17
        /*003a*/ 	.short	(.L_61 - .L_60)
.L_60:
        /*003c*/ 	.word	0x00000000
        /*0040*/ 	.short	0x0003
        /*0042*/ 	.short	0x0010
        /*0044*/ 	.byte	0x00, 0xf5, 0x21, 0x00


	//----- nvinfo : EIATTR_KPARAM_INFO
	.align		4
.L_61:
        /*0048*/ 	.byte	0x04, 0x17
        /*004a*/ 	.short	(.L_63 - .L_62)
.L_62:
        /*004c*/ 	.word	0x00000000
        /*0050*/ 	.short	0x0002
        /*0052*/ 	.short	0x0008
        /*0054*/ 	.byte	0x00, 0xf5, 0x21, 0x00


	//----- nvinfo : EIATTR_KPARAM_INFO
	.align		4
.L_63:
        /*0058*/ 	.byte	0x04, 0x17
        /*005a*/ 	.short	(.L_65 - .L_64)
.L_64:
        /*005c*/ 	.word	0x00000000
        /*0060*/ 	.short	0x0001
        /*0062*/ 	.short	0x0004
        /*0064*/ 	.byte	0x00, 0xf0, 0x11, 0x00


	//----- nvinfo : EIATTR_KPARAM_INFO
	.align		4
.L_65:
        /*0068*/ 	.byte	0x04, 0x17
        /*006a*/ 	.short	(.L_67 - .L_66)
.L_66:
        /*006c*/ 	.word	0x00000000
        /*0070*/ 	.short	0x0000
        /*0072*/ 	.short	0x0000
        /*0074*/ 	.byte	0x00, 0xf0, 0x11, 0x00


	//----- nvinfo : EIATTR_SPARSE_MMA_MASK
	.align		4
.L_67:
        /*0078*/ 	.byte	0x03, 0x50
        /*007a*/ 	.short	0x0000


	//----- nvinfo : EIATTR_MAXREG_COUNT
	.align		4
        /*007c*/ 	.byte	0x03, 0x1b
        /*007e*/ 	.short	0x00ff


	//----- nvinfo : EIATTR_NUM_BARRIERS
	.align		4
        /*0080*/ 	.byte	0x02, 0x4c
        /*0082*/ 	.byte	0x01
	.zero		1


	//----- nvinfo : EIATTR_EXTERNS
	.align		4
        /*0084*/ 	.byte	0x04, 0x0f
        /*0086*/ 	.short	(.L_69 - .L_68)


	//   ....[0]....
	.align		4
.L_68:
        /*0088*/ 	.word	index@(__assertfail)


	//----- nvinfo : EIATTR_MERCURY_ISA_VERSION
	.align		4
.L_69:
        /*008c*/ 	.byte	0x03, 0x5f
        /*008e*/ 	.short	0x0101


	//----- nvinfo : EIATTR_UNUSED_LOAD_BYTE_OFFSET
	.align		4
        /*0090*/ 	.byte	0x04, 0x44
        /*0092*/ 	.short	(.L_71 - .L_70)


	//   ....[0]....
.L_70:
        /*0094*/ 	.word	0x00003910
        /*0098*/ 	.word	0x0000fff0


	//   ....[1]....
        /*009c*/ 	.word	0x00003b00
        /*00a0*/ 	.word	0x00000fff


	//   ....[2]....
        /*00a4*/ 	.word	0x00003cc0
        /*00a8*/ 	.word	0x0000fff0


	//   ....[3]....
        /*00ac*/ 	.word	0x00003f10
        /*00b0*/ 	.word	0x00000fff


	//   ....[4]....
        /*00b4*/ 	.word	0x00005580
        /*00b8*/ 	.word	0x0000fff0


	//   ....[5]....
        /*00bc*/ 	.word	0x00005710
        /*00c0*/ 	.word	0x00000fff


	//   ....[6]....
        /*00c4*/ 	.word	0x00005950
        /*00c8*/ 	.word	0x0000fff0


	//   ....[7]....
        /*00cc*/ 	.word	0x00005b50
        /*00d0*/ 	.word	0x00000fff


	//----- nvinfo : EIATTR_VRC_CTA_INIT_COUNT
	.align		4
.L_71:
        /*00d4*/ 	.byte	0x02, 0x4a
	.zero		1
	.zero		1


	//----- nvinfo : EIATTR_SYSCALL_OFFSETS
	.align		4
        /*00d8*/ 	.byte	0x04, 0x46
        /*00da*/ 	.short	(.L_73 - .L_72)


	//   ....[0]....
.L_72:
        /*00dc*/ 	.word	0x00000140


	//----- nvinfo : EIATTR_EXIT_INSTR_OFFSETS
	.align		4
.L_73:
        /*00e0*/ 	.byte	0x04, 0x1c
        /*00e2*/ 	.short	(.L_75 - .L_74)


	//   ....[0]....
.L_74:
        /*00e4*/ 	.word	0x00007170


	//----- nvinfo : EIATTR_MAX_THREADS
	.align		4
.L_75:
        /*00e8*/ 	.byte	0x04, 0x05
        /*00ea*/ 	.short	(.L_77 - .L_76)
.L_76:
        /*00ec*/ 	.word	0x00000100
        /*00f0*/ 	.word	0x00000001
        /*00f4*/ 	.word	0x00000001


	//----- nvinfo : EIATTR_CRS_STACK_SIZE
	.align		4
.L_77:
        /*00f8*/ 	.byte	0x04, 0x1e
        /*00fa*/ 	.short	(.L_79 - .L_78)
.L_78:
        /*00fc*/ 	.word	0x00000000


	//----- nvinfo : EIATTR_CBANK_PARAM_SIZE
	.align		4
.L_79:
        /*0100*/ 	.byte	0x03, 0x19
        /*0102*/ 	.short	0x0030


	//----- nvinfo : EIATTR_PARAM_CBANK
	.align		4
        /*0104*/ 	.byte	0x04, 0x0a
        /*0106*/ 	.short	(.L_81 - .L_80)
	.align		4
.L_80:
        /*0108*/ 	.word	index@(.nv.constant0._Z11s2mm_kernelILi64ELi4ELi2EEviiPKfS1_S1_PfS2_)
        /*010c*/ 	.short	0x0380
        /*010e*/ 	.short	0x0030


	//----- nvinfo : EIATTR_SW_WAR
	.align		4
.L_81:
        /*0110*/ 	.byte	0x04, 0x36
        /*0112*/ 	.short	(.L_83 - .L_82)
.L_82:
        /*0114*/ 	.word	0x00000008
.L_83:


//--------------------- .nv.callgraph             --------------------------
	.section	.nv.callgraph,"",@"SHT_CUDA_CALLGRAPH"
	.align	4
	.sectionentsize	8
	.align		4
        /*0000*/ 	.word	0x00000000
	.align		4
        /*0004*/ 	.word	0xffffffff
	.align		4
        /*0008*/ 	.word	index@(_Z11s2mm_kernelILi64ELi4ELi1EEviiPKfS1_S1_PfS2_)
	.align		4
        /*000c*/ 	.word	index@(__assertfail)
	.align		4
        /*0010*/ 	.word	index@(_Z11s2mm_kernelILi64ELi4ELi2EEviiPKfS1_S1_PfS2_)
	.align		4
        /*0014*/ 	.word	index@(__assertfail)
	.align		4
        /*0018*/ 	.word	0x00000000
	.align		4
        /*001c*/ 	.word	0xfffffffe
	.align		4
        /*0020*/ 	.word	0x00000000
	.align		4
        /*0024*/ 	.word	0xfffffffd
	.align		4
        /*0028*/ 	.word	0x00000000
	.align		4
        /*002c*/ 	.word	0xfffffffc


//--------------------- .nv.constant4             --------------------------
	.section	.nv.constant4,"a",@progbits
	.align	8
	.align		8
.nv.constant4:
        /*0000*/ 	.dword	__assertfail
	.align		8
        /*0008*/ 	.dword	__unnamed_1
	.align		8
        /*0010*/ 	.dword	__unnamed_2
	.align		8
        /*0018*/ 	.dword	$str
	.align		8
        /*0020*/ 	.dword	$str$1


//--------------------- .text._Z11s2mm_kernelILi64ELi4ELi1EEviiPKfS1_S1_PfS2_ --------------------------
	.section	.text._Z11s2mm_kernelILi64ELi4ELi1EEviiPKfS1_S1_PfS2_,"ax",@progbits
	.align	128
        .global         _Z11s2mm_kernelILi64ELi4ELi1EEviiPKfS1_S1_PfS2_
        .type           _Z11s2mm_kernelILi64ELi4ELi1EEviiPKfS1_S1_PfS2_,@function
        .size           _Z11s2mm_kernelILi64ELi4ELi1EEviiPKfS1_S1_PfS2_,(.L_x_171 - _Z11s2mm_kernelILi64ELi4ELi1EEviiPKfS1_S1_PfS2_)
        .other          _Z11s2mm_kernelILi64ELi4ELi1EEviiPKfS1_S1_PfS2_,@"STO_CUDA_ENTRY STV_DEFAULT"
_Z11s2mm_kernelILi64ELi4ELi1EEviiPKfS1_S1_PfS2_:
.text._Z11s2mm_kernelILi64ELi4ELi1EEviiPKfS1_S1_PfS2_:
[----:B------:R-:W0:Y:S01]  /*0000*/  LDC R1, c[0x0][0x37c] ;  /* 0x0000df00ff017b82 */ /* 0x000e220000000800 */
[----:B------:R-:W1:Y:S01]  /*0010*/  LDCU UR4, c[0x0][0x360] ;  /* 0x00006c00ff0477ac */ /* 0x000e620008000800 */
[----:B------:R-:W2:Y:S01]  /*0020*/  LDCU.64 UR36, c[0x0][0x358] ;  /* 0x00006b00ff2477ac */ /* 0x000ea20008000a00 */
[----:B-1----:R-:W-:-:S09]  /*0030*/  UISETP.NE.AND UP0, UPT, UR4, 0x100, UPT ;  /* 0x000001000400788c */ /* 0x002fd2000bf05270 */
[----:B--2---:R-:W-:Y:S05]  /*0040*/  BRA.U !UP0, `(.L_x_0) ;  /* 0x0000000108407547 */ /* 0x004fea000b800000 */
[----:B------:R-:W-:Y:S01]  /*0050*/  MOV R0, 0x0 ;  /* 0x0000000000007802 */ /* 0x000fe20000000f00 */
[----:B------:R-:W1:Y:S01]  /*0060*/  LDCU.64 UR4, c[0x4][0x18] ;  /* 0x01000300ff0477ac */ /* 0x000e620008000a00 */
[----:B------:R-:W-:Y:S01]  /*0070*/  HFMA2 R8, -RZ, RZ, 0, 2.443790435791015625e-06 ;  /* 0x00000029ff087431 */ /* 0x000fe200000001ff */
[----:B------:R-:W-:Y:S01]  /*0080*/  MOV R12, 0x1 ;  /* 0x00000001000c7802 */ /* 0x000fe20000000f00 */
[----:B------:R2:W3:Y:S01]  /*0090*/  LDC.64 R2, c[0x4][R0] ;  /* 0x0100000000027b82 */ /* 0x0004e20000000a00 */
[----:B------:R-:W4:Y:S01]  /*00a0*/  LDCU.64 UR6, c[0x4][0x20] ;  /* 0x01000400ff0677ac */ /* 0x000f220008000a00 */
[----:B------:R-:W-:Y:S01]  /*00b0*/  HFMA2 R13, -RZ, RZ, 0, 0 ;  /* 0x00000000ff0d7431 */ /* 0x000fe200000001ff */
[----:B------:R-:W5:Y:S01]  /*00c0*/  LDCU.64 UR8, c[0x4][0x10] ;  /* 0x01000200ff0877ac */ /* 0x000f620008000a00 */
[----:B-1----:R-:W-:Y:S02]  /*00d0*/  MOV R4, UR4 ;  /* 0x0000000400047c02 */ /* 0x002fe40008000f00 */
[----:B------:R-:W-:-:S02]  /*00e0*/  MOV R5, UR5 ;  /* 0x0000000500057c02 */ /* 0x000fc40008000f00 */
[----:B----4-:R-:W-:Y:S02]  /*00f0*/  MOV R6, UR6 ;  /* 0x0000000600067c02 */ /* 0x010fe40008000f00 */
[----:B------:R-:W-:Y:S02]  /*0100*/  MOV R7, UR7 ;  /* 0x0000000700077c02 */ /* 0x000fe40008000f00 */
[----:B-----5:R-:W-:Y:S02]  /*0110*/  MOV R10, UR8 ;  /* 0x00000008000a7c02 */ /* 0x020fe40008000f00 */
[----:B--2---:R-:W-:-:S07]  /*0120*/  MOV R11, UR9 ;  /* 0x00000009000b7c02 */ /* 0x004fce0008000f00 */
[----:B------:R-:W-:-:S07]  /*0130*/  LEPC R20, `(.L_x_0) ;  /* 0x000000001014794e */ /* 0x000fce0000000000 */
[----:B0--3--:R-:W-:Y:S05]  /*0140*/  CALL.ABS.NOINC R2 ;  /* 0x0000000002007343 */ /* 0x009fea0003c00000 */
.L_x_0:
[----:B------:R-:W1:Y:S01]  /*0150*/  S2R R13, SR_TID.X ;  /* 0x00000000000d7919 */ /* 0x000e620000002100 */
[----:B------:R-:W2:Y:S01]  /*0160*/  LDC R20, c[0x0][0x384] ;  /* 0x0000e100ff147b82 */ /* 0x000ea20000000800 */
[----:B------:R-:W-:Y:S02]  /*0170*/  MOV R92, 0x400 ;  /* 0x00000400005c7802 */ /* 0x000fe40000000f00 */
[----:B------:R-:W-:Y:S01]  /*0180*/  CS2R R96, SRZ ;  /* 0x0000000000607805 */ /* 0x000fe2000001ff00 */
[----:B------:R-:W3:Y:S01]  /*0190*/  S2R R3, SR_CgaCtaId ;  /* 0x0000000000037919 */ /* 0x000ee20000008800 */
[----:B------:R-:W-:Y:S02]  /*01a0*/  CS2R R62, SRZ ;  /* 0x00000000003e7805 */ /* 0x000fe4000001ff00 */
[----:B------:R-:W-:Y:S02]  /*01b0*/  CS2R R80, SRZ ;  /* 0x0000000000507805 */ /* 0x000fe4000001ff00 */
[----:B------:R-:W-:-:S02]  /*01c0*/  CS2R R94, SRZ ;  /* 0x00000000005e7805 */ /* 0x000fc4000001ff00 */
[----:B------:R-:W-:Y:S01]  /*01d0*/  CS2R R60, SRZ ;  /* 0x00000000003c7805 */ /* 0x000fe2000001ff00 */
[----:B------:R-:W4:Y:S01]  /*01e0*/  S2UR UR4, SR_CTAID.X ;  /* 0x00000000000479c3 */ /* 0x000f220000002500 */
[----:B------:R-:W-:Y:S02]  /*01f0*/  CS2R R54, SRZ ;  /* 0x0000000000367805 */ /* 0x000fe4000001ff00 */
[----:B------:R-:W-:Y:S02]  /*0200*/  CS2R R56, SRZ ;  /* 0x0000000000387805 */ /* 0x000fe4000001ff00 */
[----:B------:R-:W-:-:S03]  /*0210*/  CS2R R58, SRZ ;  /* 0x00000000003a7805 */ /* 0x000fc6000001ff00 */
[----:B------:R-:W5:Y:S01]  /*0220*/  LDC R76, c[0x0][0x380] ;  /* 0x0000e000ff4c7b82 */ /* 0x000f620000000800 */
[C---:B--2---:R-:W-:Y:S02]  /*0230*/  ISETP.GE.AND P1, PT, R20.reuse, 0x1, PT ;  /* 0x000000011400780c */ /* 0x044fe40003f26270 */
[----:B-1----:R-:W-:Y:S01]  /*0240*/  ISETP.GT.U32.AND P0, PT, R13, 0x3f, PT ;  /* 0x0000003f0d00780c */ /* 0x002fe20003f04070 */
[----:B----4-:R-:W-:Y:S01]  /*0250*/  IMAD R89, R20, UR4, RZ ;  /* 0x0000000414597c24 */ /* 0x010fe2000f8e02ff */
[----:B------:R-:W-:Y:S02]  /*0260*/  SHF.R.U32.HI R21, RZ, 0x6, R13 ;  /* 0x00000006ff157819 */ /* 0x000fe4000001160d */
[----:B---3--:R-:W-:Y:S02]  /*0270*/  LEA R92, R3, R92, 0x18 ;  /* 0x0000005c035c7211 */ /* 0x008fe400078ec0ff */
[----:B------:R-:W-:Y:S02]  /*0280*/  SHF.L.U32 R89, R89, 0x6, RZ ;  /* 0x0000000659597819 */ /* 0x000fe400000006ff */
[----:B------:R-:W-:-:S02]  /*0290*/  LEA R90, R13, R92, 0x2 ;  /* 0x0000005c0d5a7211 */ /* 0x000fc400078e10ff */
[----:B------:R-:W-:Y:S02]  /*02a0*/  LOP3.LUT R0, R13, 0x3f, RZ, 0xc0, !PT ;  /* 0x0000003f0d007812 */ /* 0x000fe400078ec0ff */
[----:B------:R-:W-:Y:S01]  /*02b0*/  SHF.R.S32.HI R12, RZ, 0x1f, R89 ;  /* 0x0000001fff0c7819 */ /* 0x000fe20000011459 */
[----:B------:R1:W-:Y:S01]  /*02c0*/  @!P0 STS [R90+0xc500], RZ ;  /* 0x00c500ff5a008388 */ /* 0x0003e20000000800 */
[----:B------:R-:W-:-:S05]  /*02d0*/  @!P0 MOV R3, 0xff800000 ;  /* 0xff80000000038802 */ /* 0x000fca0000000f00 */
[----:B------:R1:W-:Y:S01]  /*02e0*/  @!P0 STS [R90+0xc600], R3 ;  /* 0x00c600035a008388 */ /* 0x0003e20000000800 */
[----:B-----5:R-:W-:Y:S01]  /*02f0*/  ISETP.GE.AND P0, PT, R76, 0x40, PT ;  /* 0x000000404c00780c */ /* 0x020fe20003f06270 */
[----:B------:R-:W-:-:S12]  /*0300*/  @!P1 BRA `(.L_x_1) ;  /* 0x0000000400449947 */ /* 0x000fd80003800000 */
[----:B------:R-:W2:Y:S01]  /*0310*/  LDCU.64 UR4, c[0x0][0x388] ;  /* 0x00007100ff0477ac */ /* 0x000ea20008000a00 */
[----:B------:R-:W-:Y:S01]  /*0320*/  IMAD R31, R21, R20, R0 ;  /* 0x00000014151f7224 */ /* 0x000fe200078e0200 */
[----:B------:R-:W-:Y:S01]  /*0330*/  LOP3.LUT R2, R13, 0xc0, RZ, 0xc0, !PT ;  /* 0x000000c00d027812 */ /* 0x000fe200078ec0ff */
[----:B------:R-:W-:Y:S01]  /*0340*/  HFMA2 R73, -RZ, RZ, 0, 0 ;  /* 0x00000000ff497431 */ /* 0x000fe200000001ff */
[----:B------:R-:W-:Y:S01]  /*0350*/  BSSY.RECONVERGENT B0, `(.L_x_1) ;  /* 0x000004c000007945 */ /* 0x000fe20003800200 */
[----:B------:R-:W-:Y:S02]  /*0360*/  MOV R75, R92 ;  /* 0x0000005c004b7202 */ /* 0x000fe40000000f00 */
[CC--:B------:R-:W-:Y:S02]  /*0370*/  LEA R47, R20.reuse, R31.reuse, 0x5 ;  /* 0x0000001f142f7211 */ /* 0x0c0fe400078e28ff */
[C---:B------:R-:W-:Y:S02]  /*0380*/  LEA R39, R20.reuse, R31, 0x4 ;  /* 0x0000001f14277211 */ /* 0x040fe400078e20ff */
[----:B------:R-:W-:-:S02]  /*0390*/  LEA R65, R20, R47, 0x4 ;  /* 0x0000002f14417211 */ /* 0x000fc400078e20ff */
[C---:B------:R-:W-:Y:S02]  /*03a0*/  LEA R35, R20.reuse, R31, 0x3 ;  /* 0x0000001f14237211 */ /* 0x040fe400078e18ff */
[C---:B------:R-:W-:Y:S02]  /*03b0*/  LEA R43, R20.reuse, R39, 0x3 ;  /* 0x00000027142b7211 */ /* 0x040fe400078e18ff */
[C---:B------:R-:W-:Y:S02]  /*03c0*/  LEA R51, R20.reuse, R47, 0x3 ;  /* 0x0000002f14337211 */ /* 0x040fe400078e18ff */
[C---:B--2---:R-:W-:Y:S02]  /*03d0*/  LEA R5, P1, R89.reuse, UR4, 0x2 ;  /* 0x0000000459057c11 */ /* 0x044fe4000f8210ff */
[----:B------:R-:W-:Y:S02]  /*03e0*/  LEA R69, R20, R65, 0x3 ;  /* 0x0000004114457211 */ /* 0x000fe400078e18ff */
[----:B-1----:R-:W-:-:S02]  /*03f0*/  LEA.HI.X R3, R89, UR5, R12, 0x2, P1 ;  /* 0x0000000559037c11 */ /* 0x002fc400088f140c */
[----:B------:R-:W-:Y:S02]  /*0400*/  LOP3.LUT R30, R2, 0x3f, R13, 0xf8, !PT ;  /* 0x0000003f021e7812 */ /* 0x000fe400078ef80d */
[C---:B------:R-:W-:Y:S02]  /*0410*/  LEA R33, R20.reuse, R31, 0x2 ;  /* 0x0000001f14217211 */ /* 0x040fe400078e10ff */
[C---:B------:R-:W-:Y:S02]  /*0420*/  LEA R37, R20.reuse, R35, 0x2 ;  /* 0x0000002314257211 */ /* 0x040fe400078e10ff */
[C---:B------:R-:W-:Y:S02]  /*0430*/  LEA R41, R20.reuse, R39, 0x2 ;  /* 0x0000002714297211 */ /* 0x040fe400078e10ff */
[C---:B------:R-:W-:Y:S02]  /*0440*/  LEA R49, R20.reuse, R47, 0x2 ;  /* 0x0000002f14317211 */ /* 0x040fe400078e10ff */
[----:B------:R-:W-:-:S02]  /*0450*/  LEA R45, R20, R43, 0x2 ;  /* 0x0000002b142d7211 */ /* 0x000fc400078e10ff */
[C---:B------:R-:W-:Y:S02]  /*0460*/  LEA R53, R20.reuse, R51, 0x2 ;  /* 0x0000003314357211 */ /* 0x040fe400078e10ff */
[C---:B------:R-:W-:Y:S02]  /*0470*/  LEA R67, R20.reuse, R65, 0x2 ;  /* 0x0000004114437211 */ /* 0x040fe400078e10ff */
[----:B------:R-:W-:-:S07]  /*0480*/  LEA R71, R20, R69, 0x2 ;  /* 0x0000004514477211 */ /* 0x000fce00078e10ff */
.L_x_2:
[----:B------:R-:W-:-:S05]  /*0490*/  MOV R2, R5 ;  /* 0x0000000500027202 */ /* 0x000fca0000000f00 */
[----:B-1----:R-:W-:-:S04]  /*04a0*/  IMAD.WIDE.U32 R4, R31, 0x4, R2 ;  /* 0x000000041f047825 */ /* 0x002fc800078e0002 */
[--C-:B------:R-:W-:Y:S01]  /*04b0*/  IMAD.WIDE.U32 R6, R33, 0x4, R2.reuse ;  /* 0x0000000421067825 */ /* 0x100fe200078e0002 */
[----:B------:R-:W2:Y:S03]  /*04c0*/  LDG.E R32, desc[UR36][R4.64] ;  /* 0x0000002404207981 */ /* 0x000ea6000c1e1900 */
[--C-:B------:R-:W-:Y:S01]  /*04d0*/  IMAD.WIDE.U32 R8, R35, 0x4, R2.reuse ;  /* 0x0000000423087825 */ /* 0x100fe200078e0002 */
[----:B------:R-:W3:Y:S03]  /*04e0*/  LDG.E R34, desc[UR36][R6.64] ;  /* 0x0000002406227981 */ /* 0x000ee6000c1e1900 */
[--C-:B------:R-:W-:Y:S01]  /*04f0*/  IMAD.WIDE.U32 R10, R37, 0x4, R2.reuse ;  /* 0x00000004250a7825 */ /* 0x100fe200078e0002 */
[----:B------:R-:W4:Y:S03]  /*0500*/  LDG.E R36, desc[UR36][R8.64] ;  /* 0x0000002408247981 */ /* 0x000f26000c1e1900 */
[--C-:B------:R-:W-:Y:S01]  /*0510*/  IMAD.WIDE.U32 R14, R39, 0x4, R2.reuse ;  /* 0x00000004270e7825 */ /* 0x100fe200078e0002 */
[----:B------:R1:W5:Y:S03]  /*0520*/  LDG.E R38, desc[UR36][R10.64] ;  /* 0x000000240a267981 */ /* 0x000366000c1e1900 */
[--C-:B------:R-:W-:Y:S01]  /*0530*/  IMAD.WIDE.U32 R16, R41, 0x4, R2.reuse ;  /* 0x0000000429107825 */ /* 0x100fe200078e0002 */
[----:B------:R0:W5:Y:S03]  /*0540*/  LDG.E R40, desc[UR36][R14.64] ;  /* 0x000000240e287981 */ /* 0x000166000c1e1900 */
[----:B------:R-:W-:-:S02]  /*0550*/  IMAD.WIDE.U32 R18, R43, 0x4, R2 ;  /* 0x000000042b127825 */ /* 0x000fc400078e0002 */
[----:B------:R0:W5:Y:S02]  /*0560*/  LDG.E R16, desc[UR36][R16.64] ;  /* 0x0000002410107981 */ /* 0x000164000c1e1900 */
[--C-:B------:R-:W-:Y:S02]  /*0570*/  IMAD.WIDE.U32 R22, R45, 0x4, R2.reuse ;  /* 0x000000042d167825 */ /* 0x100fe400078e0002 */
[----:B------:R-:W5:Y:S02]  /*0580*/  LDG.E R18, desc[UR36][R18.64] ;  /* 0x0000002412127981 */ /* 0x000f64000c1e1900 */
[--C-:B------:R-:W-:Y:S02]  /*0590*/  IMAD.WIDE.U32 R24, R47, 0x4, R2.reuse ;  /* 0x000000042f187825 */ /* 0x100fe400078e0002 */
[----:B------:R-:W5:Y:S02]  /*05a0*/  LDG.E R22, desc[UR36][R22.64] ;  /* 0x0000002416167981 */ /* 0x000f64000c1e1900 */
[----:B------:R-:W-:-:S02]  /*05b0*/  IMAD.WIDE.U32 R26, R49, 0x4, R2 ;  /* 0x00000004311a7825 */ /* 0x000fc400078e0002 */
[----:B------:R-:W5:Y:S02]  /*05c0*/  LDG.E R24, desc[UR36][R24.64] ;  /* 0x0000002418187981 */ /* 0x000f64000c1e1900 */
[--C-:B------:R-:W-:Y:S02]  /*05d0*/  IMAD.WIDE.U32 R28, R51, 0x4, R2.reuse ;  /* 0x00000004331c7825 */ /* 0x100fe400078e0002 */
[----:B------:R-:W5:Y:S02]  /*05e0*/  LDG.E R26, desc[UR36][R26.64] ;  /* 0x000000241a1a7981 */ /* 0x000f64000c1e1900 */
[--C-:B-1----:R-:W-:Y:S02]  /*05f0*/  IMAD.WIDE.U32 R10, R53, 0x4, R2.reuse ;  /* 0x00000004350a7825 */ /* 0x102fe400078e0002 */
[----:B------:R-:W5:Y:S02]  /*0600*/  LDG.E R28, desc[UR36][R28.64] ;  /* 0x000000241c1c7981 */ /* 0x000f64000c1e1900 */
[----:B0-----:R-:W-:-:S02]  /*0610*/  IMAD.WIDE.U32 R14, R65, 0x4, R2 ;  /* 0x00000004410e7825 */ /* 0x001fc400078e0002 */
[----:B------:R-:W5:Y:S02]  /*0620*/  LDG.E R10, desc[UR36][R10.64] ;  /* 0x000000240a0a7981 */ /* 0x000f64000c1e1900 */
[--C-:B------:R-:W-:Y:S02]  /*0630*/  IMAD.WIDE.U32 R8, R67, 0x4, R2.reuse ;  /* 0x0000000443087825 */ /* 0x100fe400078e0002 */
[----:B------:R-:W5:Y:S02]  /*0640*/  LDG.E R14, desc[UR36][R14.64] ;  /* 0x000000240e0e7981 */ /* 0x000f64000c1e1900 */
[--C-:B------:R-:W-:Y:S02]  /*0650*/  IMAD.WIDE.U32 R6, R69, 0x4, R2.reuse ;  /* 0x0000000445067825 */ /* 0x100fe400078e0002 */
[----:B------:R-:W5:Y:S02]  /*0660*/  LDG.E R8, desc[UR36][R8.64] ;  /* 0x0000002408087981 */ /* 0x000f64000c1e1900 */
[----:B------:R-:W-:-:S02]  /*0670*/  IMAD.WIDE.U32 R4, R71, 0x4, R2 ;  /* 0x0000000447047825 */ /* 0x000fc400078e0002 */
[----:B------:R-:W5:Y:S04]  /*0680*/  LDG.E R6, desc[UR36][R6.64] ;  /* 0x0000002406067981 */ /* 0x000f68000c1e1900 */
[----:B------:R0:W5:Y:S01]  /*0690*/  LDG.E R4, desc[UR36][R4.64] ;  /* 0x0000002404047981 */ /* 0x000162000c1e1900 */
[----:B------:R-:W-:Y:S02]  /*06a0*/  LEA R17, R30, R75, 0x2 ;  /* 0x0000004b1e117211 */ /* 0x000fe400078e10ff */
[----:B------:R-:W-:-:S04]  /*06b0*/  IADD3 R73, PT, PT, R73, 0x40, RZ ;  /* 0x0000004049497810 */ /* 0x000fc80007ffe0ff */
[----:B------:R-:W-:Y:S02]  /*06c0*/  ISETP.GE.AND P1, PT, R73, R20, PT ;  /* 0x000000144900720c */ /* 0x000fe40003f26270 */
[----:B0-----:R-:W-:Y:S02]  /*06d0*/  IADD3 R5, P2, PT, R2, 0x100, RZ ;  /* 0x0000010002057810 */ /* 0x001fe40007f5e0ff */
[----:B------:R-:W-:Y:S02]  /*06e0*/  IADD3 R75, PT, PT, R75, 0x4000, RZ ;  /* 0x000040004b4b7810 */ /* 0x000fe40007ffe0ff */
[----:B------:R-:W-:Y:S01]  /*06f0*/  IADD3.X R3, PT, PT, RZ, R3, RZ, P2, !PT ;  /* 0x00000003ff037210 */ /* 0x000fe200017fe4ff */
[----:B--2---:R1:W-:Y:S04]  /*0700*/  STS [R17], R32 ;  /* 0x0000002011007388 */ /* 0x0043e80000000800 */
[----:B---3--:R1:W-:Y:S04]  /*0710*/  STS [R17+0x400], R34 ;  /* 0x0004002211007388 */ /* 0x0083e80000000800 */
[----:B----4-:R1:W-:Y:S04]  /*0720*/  STS [R17+0x800], R36 ;  /* 0x0008002411007388 */ /* 0x0103e80000000800 */
[----:B-----5:R1:W-:Y:S04]  /*0730*/  STS [R17+0xc00], R38 ;  /* 0x000c002611007388 */ /* 0x0203e80000000800 */
[----:B------:R1:W-:Y:S04]  /*0740*/  STS [R17+0x1000], R40 ;  /* 0x0010002811007388 */ /* 0x0003e80000000800 */
        /* <DEDUP_REMOVED lines=10> */
[----:B------:R1:W-:Y:S01]  /*07f0*/  STS [R17+0x3c00], R4 ;  /* 0x003c000411007388 */ /* 0x0003e20000000800 */
[----:B------:R-:W-:Y:S05]  /*0800*/  @!P1 BRA `(.L_x_2) ;  /* 0xfffffffc00209947 */ /* 0x000fea000383ffff */
[----:B------:R-:W-:Y:S05]  /*0810*/  BSYNC.RECONVERGENT B0 ;  /* 0x0000000000007941 */ /* 0x000fea0003800200 */
.L_x_1:
[----:B------:R-:W-:Y:S02]  /*0820*/  SHF.R.U32.HI R93, RZ, 0x4, R13 ;  /* 0x00000004ff5d7819 */ /* 0x000fe4000001160d */
[----:B------:R-:W-:Y:S01]  /*0830*/  LOP3.LUT R91, R13, 0xf, RZ, 0xc0, !PT ;  /* 0x0000000f0d5b7812 */ /* 0x000fe200078ec0ff */
[----:B------:R-:W-:Y:S06]  /*0840*/  @!P0 BRA `(.L_x_3) ;  /* 0x0000004800fc8947 */ /* 0x000fec0003800000 */
[----:B------:R-:W-:Y:S01]  /*0850*/  SHF.L.U32 R88, R91, 0x2, RZ ;  /* 0x000000025b587819 */ /* 0x000fe200000006ff */
[C-C-:B------:R-:W-:Y:S01]  /*0860*/  IMAD R85, R21.reuse, 0x41, R0.reuse ;  /* 0x0000004115557824 */ /* 0x140fe200078e0200 */
[----:B-1----:R-:W-:Y:S01]  /*0870*/  IADD3 R3, PT, PT, R92, 0x8100, RZ ;  /* 0x000081005c037810 */ /* 0x002fe20007ffe0ff */
[--C-:B------:R-:W-:Y:S01]  /*0880*/  IMAD R86, R21, R76, R0.reuse ;  /* 0x0000004c15567224 */ /* 0x100fe200078e0200 */
[----:B------:R-:W-:Y:S01]  /*0890*/  LEA R10, R93, R88, 0x8 ;  /* 0x000000585d0a7211 */ /* 0x000fe200078e40ff */
[----:B------:R-:W-:Y:S01]  /*08a0*/  IMAD R11, R21, R20, R0 ;  /* 0x00000014150b7224 */ /* 0x000fe200078e0200 */
[----:B------:R-:W-:Y:S01]  /*08b0*/  SHF.L.U32 R87, R93, 0x4, RZ ;  /* 0x000000045d577819 */ /* 0x000fe200000006ff */
[----:B------:R-:W-:Y:S01]  /*08c0*/  HFMA2 R9, -RZ, RZ, 0, 0 ;  /* 0x00000000ff097431 */ /* 0x000fe200000001ff */
[----:B------:R-:W-:Y:S01]  /*08d0*/  LEA R10, R10, R3, 0x2 ;  /* 0x000000030a0a7211 */ /* 0x000fe200078e10ff */
[C---:B------:R-:W-:Y:S01]  /*08e0*/  IMAD R8, R91.reuse, 0x410, R92 ;  /* 0x000004105b087824 */ /* 0x040fe200078e025c */
[----:B------:R-:W-:-:S02]  /*08f0*/  SHF.L.U32 R0, R91, 0x8, RZ ;  /* 0x000000085b007819 */ /* 0x000fc400000006ff */
[----:B------:R-:W-:Y:S02]  /*0900*/  SHF.R.S32.HI R3, RZ, 0x1f, R76 ;  /* 0x0000001fff037819 */ /* 0x000fe4000001144c */
[----:B------:R-:W-:Y:S02]  /*0910*/  LOP3.LUT R15, R0, R87, RZ, 0xfc, !PT ;  /* 0x00000057000f7212 */ /* 0x000fe400078efcff */
[----:B------:R-:W-:Y:S02]  /*0920*/  LEA.HI R0, R3, R76, RZ, 0x6 ;  /* 0x0000004c03007211 */ /* 0x000fe400078f30ff */
[-C--:B------:R-:W-:Y:S02]  /*0930*/  LEA R7, R76, R86.reuse, 0x5 ;  /* 0x000000564c077211 */ /* 0x080fe400078e28ff */
[----:B------:R-:W-:Y:S02]  /*0940*/  LEA R3, R20, R11, 0x5 ;  /* 0x0000000b14037211 */ /* 0x000fe400078e28ff */
[----:B------:R-:W-:-:S02]  /*0950*/  LEA R79, R76, R86, 0x4 ;  /* 0x000000564c4f7211 */ /* 0x000fc400078e20ff */
[----:B------:R-:W-:Y:S02]  /*0960*/  LEA R4, R20, R11, 0x4 ;  /* 0x0000000b14047211 */ /* 0x000fe400078e20ff */
[----:B------:R-:W-:Y:S02]  /*0970*/  LEA R17, R76, R7, 0x4 ;  /* 0x000000074c117211 */ /* 0x000fe400078e20ff */
[----:B------:R-:W-:Y:S02]  /*0980*/  LEA R67, R20, R3, 0x4 ;  /* 0x0000000314437211 */ /* 0x000fe400078e20ff */
[C---:B------:R-:W-:Y:S02]  /*0990*/  LEA R83, R76.reuse, R86, 0x3 ;  /* 0x000000564c537211 */ /* 0x040fe400078e18ff */
[C---:B------:R-:W-:Y:S02]  /*09a0*/  LEA R14, R76.reuse, R79, 0x3 ;  /* 0x0000004f4c0e7211 */ /* 0x040fe400078e18ff */
[----:B------:R-:W-:-:S02]  /*09b0*/  LEA R16, R76, R7, 0x3 ;  /* 0x000000074c107211 */ /* 0x000fc400078e18ff */
[C---:B------:R-:W-:Y:S02]  /*09c0*/  LEA R5, R20.reuse, R11, 0x3 ;  /* 0x0000000b14057211 */ /* 0x040fe400078e18ff */
[C---:B------:R-:W-:Y:S02]  /*09d0*/  LEA R64, R20.reuse, R4, 0x3 ;  /* 0x0000000414407211 */ /* 0x040fe400078e18ff */
[----:B------:R-:W-:Y:S02]  /*09e0*/  LEA R66, R20, R3, 0x3 ;  /* 0x0000000314427211 */ /* 0x000fe400078e18ff */
[----:B------:R-:W-:Y:S02]  /*09f0*/  LEA R71, R76, R17, 0x3 ;  /* 0x000000114c477211 */ /* 0x000fe400078e18ff */
[----:B------:R-:W-:Y:S02]  /*0a00*/  LEA R73, R20, R67, 0x3 ;  /* 0x0000004314497211 */ /* 0x000fe400078e18ff */
[----:B------:R-:W-:-:S02]  /*0a10*/  IADD3 R2, PT, PT, R92, R15, RZ ;  /* 0x0000000f5c027210 */ /* 0x000fc40007ffe0ff */
[C---:B------:R-:W-:Y:S02]  /*0a20*/  LEA R84, R76.reuse, R86, 0x2 ;  /* 0x000000564c547211 */ /* 0x040fe400078e10ff */
[C---:B------:R-:W-:Y:S02]  /*0a30*/  LEA R82, R76.reuse, R83, 0x2 ;  /* 0x000000534c527211 */ /* 0x040fe400078e10ff */
[C---:B------:R-:W-:Y:S02]  /*0a40*/  LEA R78, R76.reuse, R79, 0x2 ;  /* 0x0000004f4c4e7211 */ /* 0x040fe400078e10ff */
[C---:B------:R-:W-:Y:S02]  /*0a50*/  LEA R15, R76.reuse, R7, 0x2 ;  /* 0x000000074c0f7211 */ /* 0x040fe400078e10ff */
[C---:B------:R-:W-:Y:S02]  /*0a60*/  LEA R68, R76.reuse, R14, 0x2 ;  /* 0x0000000e4c447211 */ /* 0x040fe400078e10ff */
[----:B------:R-:W-:-:S02]  /*0a70*/  LEA R69, R76, R16, 0x2 ;  /* 0x000000104c457211 */ /* 0x000fc400078e10ff */
[----:B------:R-:W-:Y:S02]  /*0a80*/  LEA R70, R76, R17, 0x2 ;  /* 0x000000114c467211 */ /* 0x000fe400078e10ff */
[----:B------:R-:W-:Y:S02]  /*0a90*/  MOV R96, RZ ;  /* 0x000000ff00607202 */ /* 0x000fe40000000f00 */
[----:B------:R-:W-:Y:S02]  /*0aa0*/  LEA R85, R85, R92, 0x2 ;  /* 0x0000005c55557211 */ /* 0x000fe400078e10ff */
[----:B------:R-:W-:Y:S02]  /*0ab0*/  IADD3 R87, PT, PT, R92, R87, RZ ;  /* 0x000000575c577210 */ /* 0x000fe40007ffe0ff */
[----:B------:R-:W-:Y:S02]  /*0ac0*/  LEA R6, R20, R11, 0x2 ;  /* 0x0000000b14067211 */ /* 0x000fe400078e10ff */
[----:B------:R-:W-:-:S02]  /*0ad0*/  SHF.R.S32.HI R0, RZ, 0x6, R0 ;  /* 0x00000006ff007819 */ /* 0x000fc40000011400 */
[C---:B------:R-:W-:Y:S02]  /*0ae0*/  LEA R18, R20.reuse, R5, 0x2 ;  /* 0x0000000514127211 */ /* 0x040fe400078e10ff */
[C---:B------:R-:W-:Y:S02]  /*0af0*/  LEA R19, R20.reuse, R4, 0x2 ;  /* 0x0000000414137211 */ /* 0x040fe400078e10ff */
[C---:B------:R-:W-:Y:S02]  /*0b00*/  LEA R65, R20.reuse, R3, 0x2 ;  /* 0x0000000314417211 */ /* 0x040fe400078e10ff */
[C---:B------:R-:W-:Y:S02]  /*0b10*/  LEA R72, R20.reuse, R64, 0x2 ;  /* 0x0000004014487211 */ /* 0x040fe400078e10ff */
[C---:B------:R-:W-:Y:S02]  /*0b20*/  LEA R74, R20.reuse, R66, 0x2 ;  /* 0x00000042144a7211 */ /* 0x040fe400078e10ff */
[----:B------:R-:W-:-:S02]  /*0b30*/  LEA R75, R20, R67, 0x2 ;  /* 0x00000043144b7211 */ /* 0x000fc400078e10ff */
[----:B------:R-:W-:Y:S02]  /*0b40*/  LEA R76, R76, R71, 0x2 ;  /* 0x000000474c4c7211 */ /* 0x000fe400078e10ff */
[----:B------:R-:W-:-:S07]  /*0b50*/  LEA R77, R20, R73, 0x2 ;  /* 0x00000049144d7211 */ /* 0x000fce00078e10ff */
.L_x_56:
[----:B------:R-:W-:Y:S05]  /*0b60*/  YIELD ;  /* 0x0000000000007946 */ /* 0x000fea0003800000 */
[----:B------:R-:W1:Y:S01]  /*0b70*/  LDCU UR4, c[0x0][0x384] ;  /* 0x00007080ff0477ac */ /* 0x000e620008000800 */
[----:B------:R-:W-:Y:S02]  /*0b80*/  ISETP.GT.U32.AND P0, PT, R13, 0x3f, PT ;  /* 0x0000003f0d00780c */ /* 0x000fe40003f04070 */
[----:B------:R-:W-:Y:S02]  /*0b90*/  CS2R R100, SRZ ;  /* 0x0000000000647805 */ /* 0x000fe4000001ff00 */
[----:B------:R-:W-:-:S02]  /*0ba0*/  SHF.L.U32 R43, R9, 0x6, RZ ;  /* 0x00000006092b7819 */ /* 0x000fc400000006ff */
[----:B------:R-:W-:Y:S02]  /*0bb0*/  CS2R R98, SRZ ;  /* 0x0000000000627805 */ /* 0x000fe4000001ff00 */
[----:B------:R-:W-:Y:S02]  /*0bc0*/  MOV R103, RZ ;  /* 0x000000ff00677202 */ /* 0x000fe40000000f00 */
[----:B------:R-:W-:Y:S02]  /*0bd0*/  CS2R R52, SRZ ;  /* 0x0000000000347805 */ /* 0x000fe4000001ff00 */
[----:B------:R-:W-:Y:S02]  /*0be0*/  CS2R R50, SRZ ;  /* 0x0000000000327805 */ /* 0x000fe4000001ff00 */
[----:B------:R-:W-:Y:S02]  /*0bf0*/  CS2R R48, SRZ ;  /* 0x0000000000307805 */ /* 0x000fe4000001ff00 */
[----:B------:R-:W-:-:S02]  /*0c00*/  CS2R R46, SRZ ;  /* 0x00000000002e7805 */ /* 0x000fc4000001ff00 */
[----:B------:R-:W-:Y:S02]  /*0c10*/  CS2R R44, SRZ ;  /* 0x00000000002c7805 */ /* 0x000fe4000001ff00 */
[----:B------:R-:W-:Y:S02]  /*0c20*/  MOV R42, RZ ;  /* 0x000000ff002a7202 */ /* 0x000fe40000000f00 */
[----:B------:R-:W-:Y:S01]  /*0c30*/  @!P0 MOV R21, 0xff800000 ;  /* 0xff80000000158802 */ /* 0x000fe20000000f00 */
[----:B------:R2:W-:Y:S01]  /*0c40*/  @!P0 STS [R90+0xc200], RZ ;  /* 0x00c200ff5a008388 */ /* 0x0005e20000000800 */
[----:B-1----:R-:W-:-:S03]  /*0c50*/  MOV R24, UR4 ;  /* 0x0000000400187c02 */ /* 0x002fc60008000f00 */
[----:B------:R2:W-:Y:S01]  /*0c60*/  @!P0 STS [R90+0xc100], R21 ;  /* 0x00c100155a008388 */ /* 0x0005e20000000800 */
[----:B------:R-:W-:-:S13]  /*0c70*/  ISETP.GE.AND P0, PT, R24, 0x1, PT ;  /* 0x000000011800780c */ /* 0x000fda0003f06270 */
[----:B--2---:R-:W-:Y:S05]  /*0c80*/  @!P0 BRA `(.L_x_4) ;  /* 0x0000001000e48947 */ /* 0x004fea0003800000 */
[----:B------:R-:W1:Y:S01]  /*0c90*/  LDC.64 R20, c[0x0][0x390] ;  /* 0x0000e400ff147b82 */ /* 0x000e620000000a00 */
[----:B------:R-:W-:Y:S01]  /*0ca0*/  HFMA2 R102, -RZ, RZ, 0, 0 ;  /* 0x00000000ff667431 */ /* 0x000fe200000001ff */
[----:B------:R-:W-:Y:S02]  /*0cb0*/  MOV R100, RZ ;  /* 0x000000ff00647202 */ /* 0x000fe40000000f00 */
[----:B------:R-:W-:Y:S01]  /*0cc0*/  MOV R104, R92 ;  /* 0x0000005c00687202 */ /* 0x000fe20000000f00 */
[----:B-1----:R-:W-:-:S07]  /*0cd0*/  IMAD.WIDE.U32 R20, R43, 0x4, R20 ;  /* 0x000000042b147825 */ /* 0x002fce00078e0014 */
.L_x_7:
[----:B------:R-:W-:-:S04]  /*0ce0*/  IMAD.WIDE.U32 R32, R86, 0x4, R20 ;  /* 0x0000000456207825 */ /* 0x000fc800078e0014 */
[--C-:B------:R-:W-:Y:S01]  /*0cf0*/  IMAD.WIDE.U32 R30, R84, 0x4, R20.reuse ;  /* 0x00000004541e7825 */ /* 0x100fe200078e0014 */
[----:B------:R1:W2:Y:S03]  /*0d00*/  LDG.E R106, desc[UR36][R32.64] ;  /* 0x00000024206a7981 */ /* 0x0002a6000c1e1900 */
[--C-:B------:R-:W-:Y:S01]  /*0d10*/  IMAD.WIDE.U32 R28, R83, 0x4, R20.reuse ;  /* 0x00000004531c7825 */ /* 0x100fe200078e0014 */
[----:B------:R3:W4:Y:S03]  /*0d20*/  LDG.E R108, desc[UR36][R30.64] ;  /* 0x000000241e6c7981 */ /* 0x000726000c1e1900 */
        /* <DEDUP_REMOVED lines=8> */
[----:B------:R-:W-:-:S02]  /*0db0*/  IMAD.WIDE.U32 R38, R68, 0x4, R20 ;  /* 0x0000000444267825 */ /* 0x000fc400078e0014 */
[----:B------:R-:W4:Y:S02]  /*0dc0*/  LDG.E R40, desc[UR36][R40.64] ;  /* 0x0000002428287981 */ /* 0x000f24000c1e1900 */
[--C-:B------:R-:W-:Y:S02]  /*0dd0*/  IMAD.WIDE.U32 R36, R7, 0x4, R20.reuse ;  /* 0x0000000407247825 */ /* 0x100fe400078e0014 */
[----:B------:R-:W4:Y:S02]  /*0de0*/  LDG.E R38, desc[UR36][R38.64] ;  /* 0x0000002426267981 */ /* 0x000f24000c1e1900 */
[--C-:B------:R-:W-:Y:S02]  /*0df0*/  IMAD.WIDE.U32 R34, R15, 0x4, R20.reuse ;  /* 0x000000040f227825 */ /* 0x100fe400078e0014 */
[----:B------:R-:W4:Y:S02]  /*0e00*/  LDG.E R36, desc[UR36][R36.64] ;  /* 0x0000002424247981 */ /* 0x000f24000c1e1900 */
[----:B-1----:R-:W-:-:S02]  /*0e10*/  IMAD.WIDE.U32 R32, R16, 0x4, R20 ;  /* 0x0000000410207825 */ /* 0x002fc400078e0014 */
[----:B------:R-:W4:Y:S02]  /*0e20*/  LDG.E R34, desc[UR36][R34.64] ;  /* 0x0000002422227981 */ /* 0x000f24000c1e1900 */
[--C-:B---3--:R-:W-:Y:S02]  /*0e30*/  IMAD.WIDE.U32 R30, R69, 0x4, R20.reuse ;  /* 0x00000004451e7825 */ /* 0x108fe400078e0014 */
[----:B------:R-:W3:Y:S02]  /*0e40*/  LDG.E R32, desc[UR36][R32.64] ;  /* 0x0000002420207981 */ /* 0x000ee4000c1e1900 */
[--C-:B-----5:R-:W-:Y:S02]  /*0e50*/  IMAD.WIDE.U32 R28, R17, 0x4, R20.reuse ;  /* 0x00000004111c7825 */ /* 0x120fe400078e0014 */
[----:B------:R-:W5:Y:S02]  /*0e60*/  LDG.E R30, desc[UR36][R30.64] ;  /* 0x000000241e1e7981 */ /* 0x000f64000c1e1900 */
[----:B0-----:R-:W-:-:S02]  /*0e70*/  IMAD.WIDE.U32 R26, R70, 0x4, R20 ;  /* 0x00000004461a7825 */ /* 0x001fc400078e0014 */
[----:B------:R-:W5:Y:S02]  /*0e80*/  LDG.E R28, desc[UR36][R28.64] ;  /* 0x000000241c1c7981 */ /* 0x000f64000c1e1900 */
[--C-:B------:R-:W-:Y:S02]  /*0e90*/  IMAD.WIDE.U32 R24, R71, 0x4, R20.reuse ;  /* 0x0000000447187825 */ /* 0x100fe400078e0014 */
[----:B------:R-:W5:Y:S02]  /*0ea0*/  LDG.E R26, desc[UR36][R26.64] ;  /* 0x000000241a1a7981 */ /* 0x000f64000c1e1900 */
[----:B------:R-:W-:Y:S02]  /*0eb0*/  IMAD.WIDE.U32 R22, R76, 0x4, R20 ;  /* 0x000000044c167825 */ /* 0x000fe400078e0014 */
[----:B------:R-:W5:Y:S04]  /*0ec0*/  LDG.E R24, desc[UR36][R24.64] ;  /* 0x0000002418187981 */ /* 0x000f68000c1e1900 */
[----:B------:R0:W5:Y:S01]  /*0ed0*/  LDG.E R118, desc[UR36][R22.64] ;  /* 0x0000002416767981 */ /* 0x000162000c1e1900 */
[----:B------:R-:W-:Y:S05]  /*0ee0*/  WARPSYNC.ALL ;  /* 0x0000000000007948 */ /* 0x000fea0003800000 */
[----:B------:R-:W1:Y:S01]  /*0ef0*/  LDCU UR4, c[0x0][0x384] ;  /* 0x00007080ff0477ac */ /* 0x000e620008000800 */
[----:B0-----:R-:W-:-:S02]  /*0f00*/  LEA R22, R93, R104, 0xa ;  /* 0x000000685d167211 */ /* 0x001fc400078e50ff */
[----:B------:R-:W-:Y:S01]  /*0f10*/  IADD3 R102, PT, PT, R102, 0x40, RZ ;  /* 0x0000004066667810 */ /* 0x000fe20007ffe0ff */
[----:B------:R-:W-:Y:S01]  /*0f20*/  BSSY.RECONVERGENT B0, `(.L_x_5) ;  /* 0x000010a000007945 */ /* 0x000fe20003800200 */
[----:B--2---:R-:W-:Y:S04]  /*0f30*/  STS [R85+0x4000], R106 ;  /* 0x0040006a55007388 */ /* 0x004fe80000000800 */
[----:B----4-:R-:W-:Y:S04]  /*0f40*/  STS [R85+0x4410], R108 ;  /* 0x0044106c55007388 */ /* 0x010fe80000000800 */
[----:B------:R-:W-:Y:S04]  /*0f50*/  STS [R85+0x4820], R110 ;  /* 0x0048206e55007388 */ /* 0x000fe80000000800 */
[----:B------:R-:W-:Y:S04]  /*0f60*/  STS [R85+0x4c30], R112 ;  /* 0x004c307055007388 */ /* 0x000fe80000000800 */
[----:B------:R-:W-:Y:S04]  /*0f70*/  STS [R85+0x5040], R114 ;  /* 0x0050407255007388 */ /* 0x000fe80000000800 */
[----:B------:R-:W-:Y:S04]  /*0f80*/  STS [R85+0x5450], R116 ;  /* 0x0054507455007388 */ /* 0x000fe80000000800 */
[----:B------:R-:W-:Y:S04]  /*0f90*/  STS [R85+0x5860], R40 ;  /* 0x0058602855007388 */ /* 0x000fe80000000800 */
[----:B------:R-:W-:Y:S04]  /*0fa0*/  STS [R85+0x5c70], R38 ;  /* 0x005c702655007388 */ /* 0x000fe80000000800 */
[----:B------:R-:W-:Y:S04]  /*0fb0*/  STS [R85+0x6080], R36 ;  /* 0x0060802455007388 */ /* 0x000fe80000000800 */
[----:B------:R-:W-:Y:S04]  /*0fc0*/  STS [R85+0x6490], R34 ;  /* 0x0064902255007388 */ /* 0x000fe80000000800 */
[----:B---3--:R-:W-:Y:S04]  /*0fd0*/  STS [R85+0x68a0], R32 ;  /* 0x0068a02055007388 */ /* 0x008fe80000000800 */
[----:B-----5:R-:W-:Y:S04]  /*0fe0*/  STS [R85+0x6cb0], R30 ;  /* 0x006cb01e55007388 */ /* 0x020fe80000000800 */
[----:B------:R-:W-:Y:S04]  /*0ff0*/  STS [R85+0x70c0], R28 ;  /* 0x0070c01c55007388 */ /* 0x000fe80000000800 */
[----:B------:R-:W-:Y:S04]  /*1000*/  STS [R85+0x74d0], R26 ;  /* 0x0074d01a55007388 */ /* 0x000fe80000000800 */
[----:B------:R1:W-:Y:S04]  /*1010*/  STS [R85+0x78e0], R24 ;  /* 0x0078e01855007388 */ /* 0x0003e80000000800 */
[----:B------:R-:W-:Y:S01]  /*1020*/  STS [R85+0x7cf0], R118 ;  /* 0x007cf07655007388 */ /* 0x000fe20000000800 */
[----:B------:R-:W-:Y:S06]  /*1030*/  BAR.SYNC.DEFER_BLOCKING 0x0 ;  /* 0x0000000000007b1d */ /* 0x000fec0000010000 */
[----:B------:R-:W-:Y:S04]  /*1040*/  LDS R36, [R22] ;  /* 0x0000000016247984 */ /* 0x000fe80000000800 */
[----:B------:R-:W0:Y:S04]  /*1050*/  LDS R23, [R8+0x4000] ;  /* 0x0040000008177984 */ /* 0x000e280000000800 */
[----:B------:R-:W2:Y:S04]  /*1060*/  LDS R26, [R22+0x100] ;  /* 0x00010000161a7984 */ /* 0x000ea80000000800 */
[----:B------:R-:W3:Y:S04]  /*1070*/  LDS R28, [R22+0x200] ;  /* 0x00020000161c7984 */ /* 0x000ee80000000800 */
[----:B------:R-:W4:Y:S04]  /*1080*/  LDS R30, [R22+0x300] ;  /* 0x00030000161e7984 */ /* 0x000f280000000800 */
[----:B------:R-:W5:Y:S04]  /*1090*/  LDS R25, [R8+0x4104] ;  /* 0x0041040008197984 */ /* 0x000f680000000800 */
[----:B------:R-:W5:Y:S04]  /*10a0*/  LDS R27, [R8+0x4208] ;  /* 0x00420800081b7984 */ /* 0x000f680000000800 */
[----:B------:R-:W5:Y:S01]  /*10b0*/  LDS R29, [R8+0x430c] ;  /* 0x00430c00081d7984 */ /* 0x000f620000000800 */
[----:B-1----:R-:W-:-:S04]  /*10c0*/  MOV R24, UR4 ;  /* 0x0000000400187c02 */ /* 0x002fc80008000f00 */
[----:B------:R-:W-:Y:S01]  /*10d0*/  ISETP.GE.AND P1, PT, R102, R24, PT ;  /* 0x000000186600720c */ /* 0x000fe20003f26270 */
[C---:B0-----:R-:W-:Y:S01]  /*10e0*/  FFMA R45, R36.reuse, R23, R45 ;  /* 0x00000017242d7223 */ /* 0x041fe2000000002d */
[C---:B--2---:R-:W-:Y:S01]  /*10f0*/  FFMA R44, R23.reuse, R26, R44 ;  /* 0x0000001a172c7223 */ /* 0x044fe2000000002c */
[C---:B---3--:R-:W-:Y:S01]  /*1100*/  FFMA R53, R23.reuse, R28, R53 ;  /* 0x0000001c17357223 */ /* 0x048fe20000000035 */
[----:B----4-:R-:W-:Y:S01]  /*1110*/  FFMA R52, R23, R30, R52 ;  /* 0x0000001e17347223 */ /* 0x010fe20000000034 */
[----:B------:R-:W-:Y:S01]  /*1120*/  MOV R23, 0x4004 ;  /* 0x0000400400177802 */ /* 0x000fe20000000f00 */
[C---:B-----5:R-:W-:Y:S01]  /*1130*/  FFMA R42, R36.reuse, R25, R42 ;  /* 0x00000019242a7223 */ /* 0x060fe2000000002a */
[C---:B------:R-:W-:Y:S01]  /*1140*/  FFMA R51, R25.reuse, R26, R51 ;  /* 0x0000001a19337223 */ /* 0x040fe20000000033 */
[C---:B------:R-:W-:Y:S01]  /*1150*/  FFMA R50, R25.reuse, R28, R50 ;  /* 0x0000001c19327223 */ /* 0x040fe20000000032 */
[----:B------:R-:W-:Y:S01]  /*1160*/  FFMA R103, R25, R30, R103 ;  /* 0x0000001e19677223 */ /* 0x000fe20000000067 */
[C---:B------:R-:W-:Y:S01]  /*1170*/  FFMA R47, R36.reuse, R27, R47 ;  /* 0x0000001b242f7223 */ /* 0x040fe2000000002f */
[C---:B------:R-:W-:Y:S01]  /*1180*/  FFMA R46, R27.reuse, R26, R46 ;  /* 0x0000001a1b2e7223 */ /* 0x040fe2000000002e */
[C---:B------:R-:W-:Y:S01]  /*1190*/  FFMA R99, R27.reuse, R28, R99 ;  /* 0x0000001c1b637223 */ /* 0x040fe20000000063 */
[----:B------:R-:W-:Y:S01]  /*11a0*/  FFMA R98, R27, R30, R98 ;  /* 0x0000001e1b627223 */ /* 0x000fe20000000062 */
[----:B------:R-:W-:Y:S01]  /*11b0*/  FFMA R49, R36, R29, R49 ;  /* 0x0000001d24317223 */ /* 0x000fe20000000031 */
[C---:B------:R-:W-:Y:S01]  /*11c0*/  FFMA R48, R29.reuse, R26, R48 ;  /* 0x0000001a1d307223 */ /* 0x040fe20000000030 */
[C---:B------:R-:W-:Y:S01]  /*11d0*/  FFMA R101, R29.reuse, R28, R101 ;  /* 0x0000001c1d657223 */ /* 0x040fe20000000065 */
[----:B------:R-:W-:-:S07]  /*11e0*/  FFMA R100, R29, R30, R100 ;  /* 0x0000001e1d647223 */ /* 0x000fce0000000064 */
.L_x_6:
[C---:B------:R-:W-:Y:S02]  /*11f0*/  IADD3 R26, PT, PT, R23.reuse, R22, RZ ;  /* 0x00000016171a7210 */ /* 0x040fe40007ffe0ff */
[----:B------:R-:W-:Y:S02]  /*1200*/  IADD3 R25, PT, PT, R8, R23, RZ ;  /* 0x0000001708197210 */ /* 0x000fe40007ffe0ff */
[----:B------:R-:W-:Y:S01]  /*1210*/  IADD3 R23, PT, PT, R23, 0x24, RZ ;  /* 0x0000002417177810 */ /* 0x000fe20007ffe0ff */
[----:B------:R-:W-:Y:S03]  /*1220*/  LDS R28, [R26+-0x4000] ;  /* 0xffc000001a1c7984 */ /* 0x000fe60000000800 */
[----:B------:R-:W-:Y:S01]  /*1230*/  ISETP.NE.AND P0, PT, R23, 0x4100, PT ;  /* 0x000041001700780c */ /* 0x000fe20003f05270 */
[----:B------:R-:W0:Y:S04]  /*1240*/  LDS R36, [R25+0x208] ;  /* 0x0002080019247984 */ /* 0x000e280000000800 */
[----:B------:R-:W1:Y:S04]  /*1250*/  LDS R39, [R25] ;  /* 0x0000000019277984 */ /* 0x000e680000000800 */
[----:B------:R-:W2:Y:S04]  /*1260*/  LDS R34, [R25+0x104] ;  /* 0x0001040019227984 */ /* 0x000ea80000000800 */
[----:B------:R-:W3:Y:S04]  /*1270*/  LDS R117, [R26+-0x3e00] ;  /* 0xffc200001a757984 */ /* 0x000ee80000000800 */
[----:B------:R-:W4:Y:S04]  /*1280*/  LDS R32, [R25+0x30c] ;  /* 0x00030c0019207984 */ /* 0x000f280000000800 */
[----:B------:R-:W5:Y:S04]  /*1290*/  LDS R109, [R26+-0x3f00] ;  /* 0xffc100001a6d7984 */ /* 0x000f680000000800 */
[----:B------:R-:W5:Y:S04]  /*12a0*/  LDS R119, [R26+-0x3d00] ;  /* 0xffc300001a777984 */ /* 0x000f680000000800 */
[----:B------:R-:W-:Y:S04]  /*12b0*/  LDS R31, [R26+-0x3ffc] ;  /* 0xffc004001a1f7984 */ /* 0x000fe80000000800 */
[----:B------:R-:W5:Y:S04]  /*12c0*/  LDS R40, [R25+0x20c] ;  /* 0x00020c0019287984 */ /* 0x000f680000000800 */
[----:B------:R-:W5:Y:S04]  /*12d0*/  LDS R106, [R25+0x108] ;  /* 0x00010800196a7984 */ /* 0x000f680000000800 */
[----:B------:R-:W5:Y:S01]  /*12e0*/  LDS R108, [R25+0x4] ;  /* 0x00000400196c7984 */ /* 0x000f620000000800 */
[----:B0-----:R-:W-:-:S03]  /*12f0*/  FFMA R41, R28, R36, R47 ;  /* 0x000000241c297223 */ /* 0x001fc6000000002f */
[----:B------:R-:W0:Y:S01]  /*1300*/  LDS R38, [R25+0x310] ;  /* 0x0003100019267984 */ /* 0x000e220000000800 */
[----:B-1----:R-:W-:-:S03]  /*1310*/  FFMA R112, R28, R39, R45 ;  /* 0x000000271c707223 */ /* 0x002fc6000000002d */
[----:B------:R-:W1:Y:S01]  /*1320*/  LDS R107, [R26+-0x3efc] ;  /* 0xffc104001a6b7984 */ /* 0x000e620000000800 */
[----:B--2---:R-:W-:-:S03]  /*1330*/  FFMA R33, R28, R34, R42 ;  /* 0x000000221c217223 */ /* 0x004fc6000000002a */
[----:B------:R-:W2:Y:S01]  /*1340*/  LDS R105, [R26+-0x3dfc] ;  /* 0xffc204001a697984 */ /* 0x000ea20000000800 */
[CC--:B---3--:R-:W-:Y:S01]  /*1350*/  FFMA R111, R39.reuse, R117.reuse, R53 ;  /* 0x00000075276f7223 */ /* 0x0c8fe20000000035 */
[-C--:B------:R-:W-:Y:S01]  /*1360*/  FFMA R115, R36, R117.reuse, R99 ;  /* 0x0000007524737223 */ /* 0x080fe20000000063 */
[-C--:B------:R-:W-:Y:S01]  /*1370*/  FFMA R113, R34, R117.reuse, R50 ;  /* 0x0000007522717223 */ /* 0x080fe20000000032 */
[----:B------:R-:W3:Y:S01]  /*1380*/  LDS R37, [R26+-0x3cfc] ;  /* 0xffc304001a257984 */ /* 0x000ee20000000800 */
[----:B----4-:R-:W-:Y:S01]  /*1390*/  FFMA R121, R28, R32, R49 ;  /* 0x000000201c797223 */ /* 0x010fe20000000031 */
[----:B------:R-:W-:Y:S02]  /*13a0*/  FFMA R117, R32, R117, R101 ;  /* 0x0000007520757223 */ /* 0x000fe40000000065 */
[----:B------:R-:W-:Y:S01]  /*13b0*/  LDS R35, [R26+-0x3ff8] ;  /* 0xffc008001a237984 */ /* 0x000fe20000000800 */
[CC--:B-----5:R-:W-:Y:S01]  /*13c0*/  FFMA R47, R39.reuse, R109.reuse, R44 ;  /* 0x0000006d272f7223 */ /* 0x0e0fe2000000002c */
[-C--:B------:R-:W-:Y:S01]  /*13d0*/  FFMA R45, R34, R109.reuse, R51 ;  /* 0x0000006d222d7223 */ /* 0x080fe20000000033 */
[C---:B------:R-:W-:Y:S01]  /*13e0*/  FFMA R49, R36.reuse, R109, R46 ;  /* 0x0000006d24317223 */ /* 0x040fe2000000002e */
[----:B------:R-:W4:Y:S01]  /*13f0*/  LDS R30, [R25+0x8] ;  /* 0x00000800191e7984 */ /* 0x000f220000000800 */
[-C--:B------:R-:W-:Y:S01]  /*1400*/  FFMA R99, R39, R119.reuse, R52 ;  /* 0x0000007727637223 */ /* 0x080fe20000000034 */
[----:B------:R-:W-:Y:S01]  /*1410*/  FFMA R53, R36, R119, R98 ;  /* 0x0000007724357223 */ /* 0x000fe20000000062 */
[----:B------:R-:W-:Y:S01]  /*1420*/  FFMA R109, R32, R109, R48 ;  /* 0x0000006d206d7223 */ /* 0x000fe20000000030 */
[----:B------:R-:W5:Y:S01]  /*1430*/  LDS R27, [R25+0x10c] ;  /* 0x00010c00191b7984 */ /* 0x000f620000000800 */
[-C--:B------:R-:W-:Y:S01]  /*1440*/  FFMA R103, R34, R119.reuse, R103 ;  /* 0x0000007722677223 */ /* 0x080fe20000000067 */
[----:B------:R-:W-:-:S02]  /*1450*/  FFMA R101, R32, R119, R100 ;  /* 0x0000007720657223 */ /* 0x000fc40000000064 */
[----:B------:R-:W5:Y:S01]  /*1460*/  LDS R29, [R25+0x210] ;  /* 0x00021000191d7984 */ /* 0x000f620000000800 */
[----:B------:R-:W-:-:S03]  /*1470*/  FFMA R98, R31, R40, R41 ;  /* 0x000000281f627223 */ /* 0x000fc60000000029 */
[----:B------:R-:W5:Y:S01]  /*1480*/  LDS R28, [R25+0x314] ;  /* 0x00031400191c7984 */ /* 0x000f620000000800 */
[----:B------:R-:W-:-:S03]  /*1490*/  FFMA R110, R31, R106, R33 ;  /* 0x0000006a1f6e7223 */ /* 0x000fc60000000021 */
[----:B------:R-:W5:Y:S01]  /*14a0*/  LDS R39, [R26+-0x3ef8] ;  /* 0xffc108001a277984 */ /* 0x000f620000000800 */
[----:B------:R-:W-:-:S03]  /*14b0*/  FFMA R112, R31, R108, R112 ;  /* 0x0000006c1f707223 */ /* 0x000fc60000000070 */
[----:B------:R-:W5:Y:S01]  /*14c0*/  LDS R44, [R26+-0x3df8] ;  /* 0xffc208001a2c7984 */ /* 0x000f620000000800 */
[----:B0-----:R-:W-:-:S03]  /*14d0*/  FFMA R51, R31, R38, R121 ;  /* 0x000000261f337223 */ /* 0x001fc60000000079 */
[----:B------:R-:W0:Y:S01]  /*14e0*/  LDS R41, [R26+-0x3cf8] ;  /* 0xffc308001a297984 */ /* 0x000e220000000800 */
[-C--:B-1----:R-:W-:Y:S01]  /*14f0*/  FFMA R52, R106, R107.reuse, R45 ;  /* 0x0000006b6a347223 */ /* 0x082fe2000000002d */
[-C--:B------:R-:W-:Y:S01]  /*1500*/  FFMA R46, R40, R107.reuse, R49 ;  /* 0x0000006b282e7223 */ /* 0x080fe20000000031 */
[----:B------:R-:W-:Y:S01]  /*1510*/  FFMA R47, R108, R107, R47 ;  /* 0x0000006b6c2f7223 */ /* 0x000fe2000000002f */
[----:B------:R-:W-:Y:S01]  /*1520*/  LDS R42, [R26+-0x3ff4] ;  /* 0xffc00c001a2a7984 */ /* 0x000fe20000000800 */
[-C--:B--2---:R-:W-:Y:S01]  /*1530*/  FFMA R50, R40, R105.reuse, R115 ;  /* 0x0000006928327223 */ /* 0x084fe20000000073 */
[-C--:B------:R-:W-:Y:S01]  /*1540*/  FFMA R45, R108, R105.reuse, R111 ;  /* 0x000000696c2d7223 */ /* 0x080fe2000000006f */
[----:B------:R-:W-:Y:S01]  /*1550*/  FFMA R48, R106, R105, R113 ;  /* 0x000000696a307223 */ /* 0x000fe20000000071 */
[----:B------:R-:W1:Y:S01]  /*1560*/  LDS R33, [R25+0x214] ;  /* 0x0002140019217984 */ /* 0x000e620000000800 */
[----:B---3--:R-:W-:Y:S01]  /*1570*/  FFMA R100, R40, R37, R53 ;  /* 0x0000002528647223 */ /* 0x008fe20000000035 */
[C---:B------:R-:W-:Y:S01]  /*1580*/  FFMA R49, R38.reuse, R107, R109 ;  /* 0x0000006b26317223 */ /* 0x040fe2000000006d */
[----:B------:R-:W-:Y:S01]  /*1590*/  FFMA R105, R38, R105, R117 ;  /* 0x0000006926697223 */ /* 0x000fe20000000075 */
[----:B------:R-:W2:Y:S01]  /*15a0*/  LDS R34, [R25+0xc] ;  /* 0x00000c0019227984 */ /* 0x000ea20000000800 */
[-C--:B------:R-:W-:Y:S01]  /*15b0*/  FFMA R99, R108, R37.reuse, R99 ;  /* 0x000000256c637223 */ /* 0x080fe20000000063 */
[-C--:B------:R-:W-:Y:S01]  /*15c0*/  FFMA R101, R38, R37.reuse, R101 ;  /* 0x0000002526657223 */ /* 0x080fe20000000065 */
[----:B------:R-:W-:Y:S01]  /*15d0*/  FFMA R106, R106, R37, R103 ;  /* 0x000000256a6a7223 */ /* 0x000fe20000000067 */
[----:B------:R-:W3:Y:S01]  /*15e0*/  LDS R31, [R25+0x110] ;  /* 0x00011000191f7984 */ /* 0x000ee20000000800 */
[----:B----4-:R-:W-:-:S03]  /*15f0*/  FFMA R103, R35, R30, R112 ;  /* 0x0000001e23677223 */ /* 0x010fc60000000070 */
[----:B------:R-:W4:Y:S01]  /*1600*/  LDS R32, [R25+0x318] ;  /* 0x0003180019207984 */ /* 0x000f220000000800 */
[----:B-----5:R-:W-:-:S03]  /*1610*/  FFMA R110, R35, R27, R110 ;  /* 0x0000001b236e7223 */ /* 0x020fc6000000006e */
[----:B------:R-:W5:Y:S01]  /*1620*/  LDS R36, [R26+-0x3ef4] ;  /* 0xffc10c001a247984 */ /* 0x000f620000000800 */
[----:B------:R-:W-:-:S03]  /*1630*/  FFMA R114, R35, R29, R98 ;  /* 0x0000001d23727223 */ /* 0x000fc60000000062 */
[----:B------:R-:W5:Y:S01]  /*1640*/  LDS R40, [R26+-0x3df4] ;  /* 0xffc20c001a287984 */ /* 0x000f620000000800 */
[----:B------:R-:W-:-:S03]  /*1650*/  FFMA R107, R35, R28, R51 ;  /* 0x0000001c236b7223 */ /* 0x000fc60000000033 */
[----:B------:R-:W5:Y:S01]  /*1660*/  LDS R53, [R26+-0x3cf4] ;  /* 0xffc30c001a357984 */ /* 0x000f620000000800 */
[-C--:B------:R-:W-:Y:S01]  /*1670*/  FFMA R112, R29, R39.reuse, R46 ;  /* 0x000000271d707223 */ /* 0x080fe2000000002e */
[CC--:B------:R-:W-:Y:S01]  /*1680*/  FFMA R47, R30.reuse, R39.reuse, R47 ;  /* 0x000000271e2f7223 */ /* 0x0c0fe2000000002f */
[CC--:B------:R-:W-:Y:S01]  /*1690*/  FFMA R52, R27.reuse, R39.reuse, R52 ;  /* 0x000000271b347223 */ /* 0x0c0fe20000000034 */
[----:B------:R-:W-:Y:S01]  /*16a0*/  LDS R108, [R26+-0x3ff0] ;  /* 0xffc010001a6c7984 */ /* 0x000fe20000000800 */
[-C--:B------:R-:W-:Y:S01]  /*16b0*/  FFMA R45, R30, R44.reuse, R45 ;  /* 0x0000002c1e2d7223 */ /* 0x080fe2000000002d */
[----:B------:R-:W-:Y:S01]  /*16c0*/  FFMA R49, R28, R39, R49 ;  /* 0x000000271c317223 */ /* 0x000fe20000000031 */
[-C--:B------:R-:W-:Y:S01]  /*16d0*/  FFMA R116, R27, R44.reuse, R48 ;  /* 0x0000002c1b747223 */ /* 0x080fe20000000030 */
[----:B------:R-:W5:Y:S01]  /*16e0*/  LDS R38, [R25+0x218] ;  /* 0x0002180019267984 */ /* 0x000f620000000800 */
[-C--:B0-----:R-:W-:Y:S01]  /*16f0*/  FFMA R99, R30, R41.reuse, R99 ;  /* 0x000000291e637223 */ /* 0x081fe20000000063 */
[-C--:B------:R-:W-:Y:S01]  /*1700*/  FFMA R50, R29, R44.reuse, R50 ;  /* 0x0000002c1d327223 */ /* 0x080fe20000000032 */
[C---:B------:R-:W-:Y:S01]  /*1710*/  FFMA R105, R28.reuse, R44, R105 ;  /* 0x0000002c1c697223 */ /* 0x040fe20000000069 */
[----:B------:R-:W0:Y:S01]  /*1720*/  LDS R51, [R25+0x10] ;  /* 0x0000100019337984 */ /* 0x000e220000000800 */
[-C--:B------:R-:W-:Y:S01]  /*1730*/  FFMA R106, R27, R41.reuse, R106 ;  /* 0x000000291b6a7223 */ /* 0x080fe2000000006a */
[-C--:B------:R-:W-:Y:S01]  /*1740*/  FFMA R101, R28, R41.reuse, R101 ;  /* 0x000000291c657223 */ /* 0x080fe20000000065 */
[----:B------:R-:W-:Y:S01]  /*1750*/  FFMA R100, R29, R41, R100 ;  /* 0x000000291d647223 */ /* 0x000fe20000000064 */
[----:B------:R-:W0:Y:S01]  /*1760*/  LDS R37, [R25+0x114] ;  /* 0x0001140019257984 */ /* 0x000e220000000800 */
[----:B-1----:R-:W-:-:S03]  /*1770*/  FFMA R39, R42, R33, R114 ;  /* 0x000000212a277223 */ /* 0x002fc60000000072 */
[----:B------:R-:W1:Y:S01]  /*1780*/  LDS R35, [R25+0x31c] ;  /* 0x00031c0019237984 */ /* 0x000e620000000800 */
[----:B--2---:R-:W-:-:S03]  /*1790*/  FFMA R103, R42, R34, R103 ;  /* 0x000000222a677223 */ /* 0x004fc60000000067 */
[----:B------:R-:W2:Y:S01]  /*17a0*/  LDS R98, [R26+-0x3ef0] ;  /* 0xffc110001a627984 */ /* 0x000ea20000000800 */
[----:B---3--:R-:W-:-:S03]  /*17b0*/  FFMA R118, R42, R31, R110 ;  /* 0x0000001f2a767223 */ /* 0x008fc6000000006e */
[----:B------:R-:W3:Y:S01]  /*17c0*/  LDS R46, [R26+-0x3df0] ;  /* 0xffc210001a2e7984 */ /* 0x000ee20000000800 */
[----:B----4-:R-:W-:-:S03]  /*17d0*/  FFMA R114, R42, R32, R107 ;  /* 0x000000202a727223 */ /* 0x010fc6000000006b */
[----:B------:R-:W4:Y:S01]  /*17e0*/  LDS R30, [R26+-0x3cf0] ;  /* 0xffc310001a1e7984 */ /* 0x000f220000000800 */
[-C--:B-----5:R-:W-:Y:S01]  /*17f0*/  FFMA R110, R34, R36.reuse, R47 ;  /* 0x00000024226e7223 */ /* 0x0a0fe2000000002f */
[-C--:B------:R-:W-:Y:S01]  /*1800*/  FFMA R120, R32, R36.reuse, R49 ;  /* 0x0000002420787223 */ /* 0x080fe20000000031 */
[C---:B------:R-:W-:Y:S01]  /*1810*/  FFMA R109, R33.reuse, R36, R112 ;  /* 0x00000024216d7223 */ /* 0x040fe20000000070 */
[----:B------:R-:W-:Y:S01]  /*1820*/  LDS R27, [R26+-0x3fec] ;  /* 0xffc014001a1b7984 */ /* 0x000fe20000000800 */
[----:B------:R-:W-:Y:S01]  /*1830*/  FFMA R49, R33, R40, R50 ;  /* 0x0000002821317223 */ /* 0x000fe20000000032 */
[C---:B------:R-:W-:Y:S01]  /*1840*/  FFMA R52, R31.reuse, R36, R52 ;  /* 0x000000241f347223 */ /* 0x040fe20000000034 */
[-C--:B------:R-:W-:Y:S01]  /*1850*/  FFMA R112, R34, R40.reuse, R45 ;  /* 0x0000002822707223 */ /* 0x080fe2000000002d */
[----:B------:R-:W5:Y:S01]  /*1860*/  LDS R28, [R25+0x14] ;  /* 0x00001400191c7984 */ /* 0x000f620000000800 */
[CC--:B------:R-:W-:Y:S01]  /*1870*/  FFMA R116, R31.reuse, R40.reuse, R116 ;  /* 0x000000281f747223 */ /* 0x0c0fe20000000074 */
[C---:B------:R-:W-:Y:S01]  /*1880*/  FFMA R50, R32.reuse, R40, R105 ;  /* 0x0000002820327223 */ /* 0x040fe20000000069 */
[-C--:B------:R-:W-:Y:S01]  /*1890*/  FFMA R106, R31, R53.reuse, R106 ;  /* 0x000000351f6a7223 */ /* 0x080fe2000000006a */
[----:B------:R-:W5:Y:S01]  /*18a0*/  LDS R42, [R25+0x118] ;  /* 0x00011800192a7984 */ /* 0x000f620000000800 */
[-C--:B------:R-:W-:Y:S01]  /*18b0*/  FFMA R113, R33, R53.reuse, R100 ;  /* 0x0000003521717223 */ /* 0x080fe20000000064 */
[-C--:B------:R-:W-:Y:S01]  /*18c0*/  FFMA R40, R32, R53.reuse, R101 ;  /* 0x0000003520287223 */ /* 0x080fe20000000065 */
[----:B------:R-:W-:Y:S01]  /*18d0*/  FFMA R34, R34, R53, R99 ;  /* 0x0000003522227223 */ /* 0x000fe20000000063 */
[----:B------:R-:W5:Y:S01]  /*18e0*/  LDS R44, [R25+0x21c] ;  /* 0x00021c00192c7984 */ /* 0x000f620000000800 */
[----:B------:R-:W-:-:S03]  /*18f0*/  FFMA R117, R108, R38, R39 ;  /* 0x000000266c757223 */ /* 0x000fc60000000027 */
[----:B------:R-:W5:Y:S01]  /*1900*/  LDS R48, [R25+0x320] ;  /* 0x0003200019307984 */ /* 0x000f620000000800 */
[----:B0-----:R-:W-:-:S03]  /*1910*/  FFMA R36, R108, R51, R103 ;  /* 0x000000336c247223 */ /* 0x001fc60000000067 */
[----:B------:R-:W0:Y:S01]  /*1920*/  LDS R29, [R26+-0x3eec] ;  /* 0xffc114001a1d7984 */ /* 0x000e220000000800 */
[----:B------:R-:W-:-:S03]  /*1930*/  FFMA R115, R108, R37, R118 ;  /* 0x000000256c737223 */ /* 0x000fc60000000076 */
[----:B------:R-:W0:Y:S01]  /*1940*/  LDS R47, [R26+-0x3dec] ;  /* 0xffc214001a2f7984 */ /* 0x000e220000000800 */
[----:B-1----:R-:W-:-:S03]  /*1950*/  FFMA R119, R108, R35, R114 ;  /* 0x000000236c777223 */ /* 0x002fc60000000072 */
[----:B------:R-:W1:Y:S01]  /*1960*/  LDS R31, [R26+-0x3cec] ;  /* 0xffc314001a1f7984 */ /* 0x000e620000000800 */
[-C--:B--2---:R-:W-:Y:S01]  /*1970*/  FFMA R105, R51, R98.reuse, R110 ;  /* 0x0000006233697223 */ /* 0x084fe2000000006e */
[-C--:B------:R-:W-:Y:S01]  /*1980*/  FFMA R107, R37, R98.reuse, R52 ;  /* 0x00000062256b7223 */ /* 0x080fe20000000034 */
[----:B------:R-:W-:Y:S01]  /*1990*/  FFMA R111, R35, R98, R120 ;  /* 0x00000062236f7223 */ /* 0x000fe20000000078 */
[----:B------:R-:W-:Y:S01]  /*19a0*/  LDS R32, [R26+-0x3fe8] ;  /* 0xffc018001a207984 */ /* 0x000fe20000000800 */
[-C--:B---3--:R-:W-:Y:S01]  /*19b0*/  FFMA R101, R51, R46.reuse, R112 ;  /* 0x0000002e33657223 */ /* 0x088fe20000000070 */
[-C--:B------:R-:W-:Y:S01]  /*19c0*/  FFMA R99, R37, R46.reuse, R116 ;  /* 0x0000002e25637223 */ /* 0x080fe20000000074 */
[----:B------:R-:W-:Y:S01]  /*19d0*/  FFMA R53, R35, R46, R50 ;  /* 0x0000002e23357223 */ /* 0x000fe20000000032 */
[----:B------:R-:W2:Y:S01]  /*19e0*/  LDS R33, [R25+0x18] ;  /* 0x0000180019217984 */ /* 0x000ea20000000800 */
[-C--:B----4-:R-:W-:Y:S01]  /*19f0*/  FFMA R51, R51, R30.reuse, R34 ;  /* 0x0000001e33337223 */ /* 0x090fe20000000022 */
[-C--:B------:R-:W-:Y:S01]  /*1a00*/  FFMA R37, R37, R30.reuse, R106 ;  /* 0x0000001e25257223 */ /* 0x080fe2000000006a */
[CC--:B------:R-:W-:Y:S01]  /*1a10*/  FFMA R113, R38.reuse, R30.reuse, R113 ;  /* 0x0000001e26717223 */ /* 0x0c0fe20000000071 */
[----:B------:R-:W3:Y:S01]  /*1a20*/  LDS R45, [R25+0x11c] ;  /* 0x00011c00192d7984 */ /* 0x000ee20000000800 */
[----:B------:R-:W-:Y:S01]  /*1a30*/  FFMA R35, R35, R30, R40 ;  /* 0x0000001e23237223 */ /* 0x000fe20000000028 */
[C---:B------:R-:W-:Y:S01]  /*1a40*/  FFMA R49, R38.reuse, R46, R49 ;  /* 0x0000002e26317223 */ /* 0x040fe20000000031 */
[----:B------:R-:W-:Y:S01]  /*1a50*/  FFMA R109, R38, R98, R109 ;  /* 0x00000062266d7223 */ /* 0x000fe2000000006d */
[----:B------:R-:W4:Y:S01]  /*1a60*/  LDS R41, [R25+0x220] ;  /* 0x0002200019297984 */ /* 0x000f220000000800 */
[----:B-----5:R-:W-:-:S03]  /*1a70*/  FFMA R103, R27, R28, R36 ;  /* 0x0000001c1b677223 */ /* 0x020fc60000000024 */
[----:B------:R-:W5:Y:S01]  /*1a80*/  LDS R39, [R25+0x324] ;  /* 0x0003240019277984 */ /* 0x000f620000000800 */
[----:B------:R-:W-:-:S03]  /*1a90*/  FFMA R36, R27, R42, R115 ;  /* 0x0000002a1b247223 */ /* 0x000fc60000000073 */
[----:B------:R-:W5:Y:S01]  /*1aa0*/  LDS R34, [R26+-0x3ee8] ;  /* 0xffc118001a227984 */ /* 0x000f620000000800 */
[----:B------:R-:W-:-:S03]  /*1ab0*/  FFMA R38, R27, R44, R117 ;  /* 0x0000002c1b267223 */ /* 0x000fc60000000075 */
[----:B------:R-:W5:Y:S01]  /*1ac0*/  LDS R30, [R26+-0x3de8] ;  /* 0xffc218001a1e7984 */ /* 0x000f620000000800 */
[----:B------:R-:W-:-:S03]  /*1ad0*/  FFMA R98, R27, R48, R119 ;  /* 0x000000301b627223 */ /* 0x000fc60000000077 */
[----:B------:R-:W5:Y:S01]  /*1ae0*/  LDS R52, [R26+-0x3ce8] ;  /* 0xffc318001a347984 */ /* 0x000f620000000800 */
[-C--:B0-----:R-:W-:Y:S01]  /*1af0*/  FFMA R106, R42, R29.reuse, R107 ;  /* 0x0000001d2a6a7223 */ /* 0x081fe2000000006b */
[-C--:B------:R-:W-:Y:S01]  /*1b00*/  FFMA R100, R28, R29.reuse, R105 ;  /* 0x0000001d1c647223 */ /* 0x080fe20000000069 */
[----:B------:R-:W-:Y:S01]  /*1b10*/  FFMA R108, R44, R29, R109 ;  /* 0x0000001d2c6c7223 */ /* 0x000fe2000000006d */
[----:B------:R-:W-:Y:S01]  /*1b20*/  LDS R117, [R26+-0x3fe4] ;  /* 0xffc01c001a757984 */ /* 0x000fe20000000800 */
[-C--:B------:R-:W-:Y:S01]  /*1b30*/  FFMA R112, R28, R47.reuse, R101 ;  /* 0x0000002f1c707223 */ /* 0x080fe20000000065 */
[-C--:B------:R-:W-:Y:S01]  /*1b40*/  FFMA R114, R42, R47.reuse, R99 ;  /* 0x0000002f2a727223 */ /* 0x080fe20000000063 */
[-C--:B------:R-:W-:Y:S01]  /*1b50*/  FFMA R116, R44, R47.reuse, R49 ;  /* 0x0000002f2c747223 */ /* 0x080fe20000000031 */
[----:B------:R-:W0:Y:S01]  /*1b60*/  LDS R50, [R25+0x1c] ;  /* 0x00001c0019327984 */ /* 0x000e220000000800 */
[C---:B------:R-:W-:Y:S01]  /*1b70*/  FFMA R118, R48.reuse, R47, R53 ;  /* 0x0000002f30767223 */ /* 0x040fe20000000035 */
[----:B------:R-:W-:Y:S01]  /*1b80*/  FFMA R110, R48, R29, R111 ;  /* 0x0000001d306e7223 */ /* 0x000fe2000000006f */
[-C--:B-1----:R-:W-:Y:S01]  /*1b90*/  FFMA R120, R28, R31.reuse, R51 ;  /* 0x0000001f1c787223 */ /* 0x082fe20000000033 */
[----:B------:R-:W1:Y:S01]  /*1ba0*/  LDS R46, [R25+0x120] ;  /* 0x00012000192e7984 */ /* 0x000e620000000800 */
[-C--:B------:R-:W-:Y:S01]  /*1bb0*/  FFMA R42, R42, R31.reuse, R37 ;  /* 0x0000001f2a2a7223 */ /* 0x080fe20000000025 */
[-C--:B------:R-:W-:Y:S01]  /*1bc0*/  FFMA R122, R44, R31.reuse, R113 ;  /* 0x0000001f2c7a7223 */ /* 0x080fe20000000071 */
[----:B------:R-:W-:Y:S01]  /*1bd0*/  FFMA R124, R48, R31, R35 ;  /* 0x0000001f307c7223 */ /* 0x000fe20000000023 */
[----:B------:R-:W1:Y:S01]  /*1be0*/  LDS R40, [R25+0x224] ;  /* 0x0002240019287984 */ /* 0x000e620000000800 */
[----:B--2---:R-:W-:-:S03]  /*1bf0*/  FFMA R103, R32, R33, R103 ;  /* 0x0000002120677223 */ /* 0x004fc60000000067 */
[----:B------:R-:W2:Y:S01]  /*1c00*/  LDS R27, [R25+0x328] ;  /* 0x00032800191b7984 */ /* 0x000ea20000000800 */
[----:B---3--:R-:W-:-:S03]  /*1c10*/  FFMA R31, R32, R45, R36 ;  /* 0x0000002d201f7223 */ /* 0x008fc60000000024 */
[----:B------:R-:W3:Y:S01]  /*1c20*/  LDS R115, [R26+-0x3ee4] ;  /* 0xffc11c001a737984 */ /* 0x000ee20000000800 */
[----:B----4-:R-:W-:-:S03]  /*1c30*/  FFMA R35, R32, R41, R38 ;  /* 0x0000002920237223 */ /* 0x010fc60000000026 */
[----:B------:R-:W4:Y:S01]  /*1c40*/  LDS R107, [R26+-0x3de4] ;  /* 0xffc21c001a6b7984 */ /* 0x000f220000000800 */
[----:B-----5:R-:W-:-:S03]  /*1c50*/  FFMA R98, R32, R39, R98 ;  /* 0x0000002720627223 */ /* 0x020fc60000000062 */
[----:B------:R-:W5:Y:S01]  /*1c60*/  LDS R47, [R26+-0x3ce4] ;  /* 0xffc31c001a2f7984 */ /* 0x000f620000000800 */
[-C--:B------:R-:W-:Y:S01]  /*1c70*/  FFMA R51, R45, R34.reuse, R106 ;  /* 0x000000222d337223 */ /* 0x080fe2000000006a */
[-C--:B------:R-:W-:Y:S01]  /*1c80*/  FFMA R49, R33, R34.reuse, R100 ;  /* 0x0000002221317223 */ /* 0x080fe20000000064 */
[----:B------:R-:W-:Y:S01]  /*1c90*/  FFMA R110, R39, R34, R110 ;  /* 0x00000022276e7223 */ /* 0x000fe2000000006e */
[----:B------:R-:W-:Y:S01]  /*1ca0*/  LDS R44, [R26+-0x3fe0] ;  /* 0xffc020001a2c7984 */ /* 0x000fe20000000800 */
[-C--:B------:R-:W-:Y:S01]  /*1cb0*/  FFMA R99, R45, R30.reuse, R114 ;  /* 0x0000001e2d637223 */ /* 0x080fe20000000072 */
[-C--:B------:R-:W-:Y:S01]  /*1cc0*/  FFMA R53, R33, R30.reuse, R112 ;  /* 0x0000001e21357223 */ /* 0x080fe20000000070 */
[----:B------:R-:W-:Y:S01]  /*1cd0*/  FFMA R101, R41, R30, R116 ;  /* 0x0000001e29657223 */ /* 0x000fe20000000074 */
[----:B------:R-:W5:Y:S01]  /*1ce0*/  LDS R105, [R25+0x20] ;  /* 0x0000200019697984 */ /* 0x000f620000000800 */
[----:B------:R-:W-:Y:S01]  /*1cf0*/  FFMA R45, R45, R52, R42 ;  /* 0x000000342d2d7223 */ /* 0x000fe2000000002a */
[----:B------:R-:W-:Y:S01]  /*1d00*/  FFMA R118, R39, R30, R118 ;  /* 0x0000001e27767223 */ /* 0x000fe20000000076 */
[-C--:B------:R-:W-:Y:S01]  /*1d10*/  FFMA R33, R33, R52.reuse, R120 ;  /* 0x0000003421217223 */ /* 0x080fe20000000078 */
[----:B------:R-:W5:Y:S01]  /*1d20*/  LDS R37, [R25+0x124] ;  /* 0x0001240019257984 */ /* 0x000f620000000800 */
[----:B------:R-:W-:-:S03]  /*1d30*/  FFMA R124, R39, R52, R124 ;  /* 0x00000034277c7223 */ /* 0x000fc6000000007c */
[----:B------:R-:W5:Y:S01]  /*1d40*/  LDS R28, [R25+0x228] ;  /* 0x00022800191c7984 */ /* 0x000f620000000800 */
[----:B0-----:R-:W-:-:S03]  /*1d50*/  FFMA R103, R117, R50, R103 ;  /* 0x0000003275677223 */ /* 0x001fc60000000067 */
[----:B------:R0:W5:Y:S01]  /*1d60*/  LDS R29, [R25+0x32c] ;  /* 0x00032c00191d7984 */ /* 0x0001620000000800 */
[----:B-1----:R-:W-:-:S03]  /*1d70*/  FFMA R42, R117, R46, R31 ;  /* 0x0000002e752a7223 */ /* 0x002fc6000000001f */
[----:B------:R-:W1:Y:S01]  /*1d80*/  LDS R48, [R26+-0x3ee0] ;  /* 0xffc120001a307984 */ /* 0x000e620000000800 */
[----:B------:R-:W-:-:S03]  /*1d90*/  FFMA R35, R117, R40, R35 ;  /* 0x0000002875237223 */ /* 0x000fc60000000023 */
[----:B------:R-:W1:Y:S01]  /*1da0*/  LDS R36, [R26+-0x3de0] ;  /* 0xffc220001a247984 */ /* 0x000e620000000800 */
[C---:B0-----:R-:W-:Y:S01]  /*1db0*/  FFMA R25, R41.reuse, R34, R108 ;  /* 0x0000002229197223 */ /* 0x041fe2000000006c */
[----:B------:R-:W-:Y:S01]  /*1dc0*/  FFMA R41, R41, R52, R122 ;  /* 0x0000003429297223 */ /* 0x000fe2000000007a */
[----:B--2---:R-:W-:Y:S01]  /*1dd0*/  FFMA R98, R117, R27, R98 ;  /* 0x0000001b75627223 */ /* 0x004fe20000000062 */
[----:B------:R0:W2:Y:S01]  /*1de0*/  LDS R32, [R26+-0x3ce0] ;  /* 0xffc320001a207984 */ /* 0x0000a20000000800 */
[-C--:B---3--:R-:W-:Y:S01]  /*1df0*/  FFMA R30, R46, R115.reuse, R51 ;  /* 0x000000732e1e7223 */ /* 0x088fe20000000033 */
[CC--:B------:R-:W-:Y:S01]  /*1e00*/  FFMA R25, R40.reuse, R115.reuse, R25 ;  /* 0x0000007328197223 */ /* 0x0c0fe20000000019 */
[C---:B------:R-:W-:Y:S01]  /*1e10*/  FFMA R110, R27.reuse, R115, R110 ;  /* 0x000000731b6e7223 */ /* 0x040fe2000000006e */
[-C--:B----4-:R-:W-:Y:S01]  /*1e20*/  FFMA R101, R40, R107.reuse, R101 ;  /* 0x0000006b28657223 */ /* 0x090fe20000000065 */
[-C--:B------:R-:W-:Y:S01]  /*1e30*/  FFMA R34, R50, R107.reuse, R53 ;  /* 0x0000006b32227223 */ /* 0x080fe20000000035 */
[-C--:B------:R-:W-:Y:S01]  /*1e40*/  FFMA R38, R46, R107.reuse, R99 ;  /* 0x0000006b2e267223 */ /* 0x080fe20000000063 */
[C---:B------:R-:W-:Y:S01]  /*1e50*/  FFMA R118, R27.reuse, R107, R118 ;  /* 0x0000006b1b767223 */ /* 0x040fe20000000076 */
[----:B0-----:R-:W-:Y:S01]  /*1e60*/  FFMA R26, R50, R115, R49 ;  /* 0x00000073321a7223 */ /* 0x001fe20000000031 */
[-C--:B-----5:R-:W-:Y:S01]  /*1e70*/  FFMA R100, R46, R47.reuse, R45 ;  /* 0x0000002f2e647223 */ /* 0x0a0fe2000000002d */
[-C--:B------:R-:W-:Y:S01]  /*1e80*/  FFMA R52, R50, R47.reuse, R33 ;  /* 0x0000002f32347223 */ /* 0x080fe20000000021 */
[-C--:B------:R-:W-:Y:S01]  /*1e90*/  FFMA R41, R40, R47.reuse, R41 ;  /* 0x0000002f28297223 */ /* 0x080fe20000000029 */
[----:B------:R-:W-:Y:S01]  /*1ea0*/  FFMA R124, R27, R47, R124 ;  /* 0x0000002f1b7c7223 */ /* 0x000fe2000000007c */
[C---:B------:R-:W-:Y:S01]  /*1eb0*/  FFMA R45, R44.reuse, R105, R103 ;  /* 0x000000692c2d7223 */ /* 0x040fe20000000067 */
[C---:B------:R-:W-:Y:S01]  /*1ec0*/  FFMA R42, R44.reuse, R37, R42 ;  /* 0x000000252c2a7223 */ /* 0x040fe2000000002a */
[C---:B------:R-:W-:Y:S01]  /*1ed0*/  FFMA R47, R44.reuse, R28, R35 ;  /* 0x0000001c2c2f7223 */ /* 0x040fe20000000023 */
[----:B------:R-:W-:Y:S01]  /*1ee0*/  FFMA R49, R44, R29, R98 ;  /* 0x0000001d2c317223 */ /* 0x000fe20000000062 */
[-C--:B-1----:R-:W-:Y:S01]  /*1ef0*/  FFMA R44, R105, R48.reuse, R26 ;  /* 0x00000030692c7223 */ /* 0x082fe2000000001a */
[-C--:B------:R-:W-:Y:S01]  /*1f00*/  FFMA R51, R37, R48.reuse, R30 ;  /* 0x0000003025337223 */ /* 0x080fe2000000001e */
[CC--:B------:R-:W-:Y:S01]  /*1f10*/  FFMA R46, R28.reuse, R48.reuse, R25 ;  /* 0x000000301c2e7223 */ /* 0x0c0fe20000000019 */
[----:B------:R-:W-:Y:S01]  /*1f20*/  FFMA R48, R29, R48, R110 ;  /* 0x000000301d307223 */ /* 0x000fe2000000006e */
[CC--:B------:R-:W-:Y:S01]  /*1f30*/  FFMA R99, R28.reuse, R36.reuse, R101 ;  /* 0x000000241c637223 */ /* 0x0c0fe20000000065 */
[-C--:B------:R-:W-:Y:S01]  /*1f40*/  FFMA R53, R105, R36.reuse, R34 ;  /* 0x0000002469357223 */ /* 0x080fe20000000022 */
[-C--:B------:R-:W-:Y:S01]  /*1f50*/  FFMA R50, R37, R36.reuse, R38 ;  /* 0x0000002425327223 */ /* 0x080fe20000000026 */
[----:B------:R-:W-:Y:S01]  /*1f60*/  FFMA R101, R29, R36, R118 ;  /* 0x000000241d657223 */ /* 0x000fe20000000076 */
[-C--:B--2---:R-:W-:Y:S01]  /*1f70*/  FFMA R103, R37, R32.reuse, R100 ;  /* 0x0000002025677223 */ /* 0x084fe20000000064 */
[-C--:B------:R-:W-:Y:S01]  /*1f80*/  FFMA R52, R105, R32.reuse, R52 ;  /* 0x0000002069347223 */ /* 0x080fe20000000034 */
[-C--:B------:R-:W-:Y:S01]  /*1f90*/  FFMA R98, R28, R32.reuse, R41 ;  /* 0x000000201c627223 */ /* 0x080fe20000000029 */
[----:B------:R-:W-:Y:S01]  /*1fa0*/  FFMA R100, R29, R32, R124 ;  /* 0x000000201d647223 */ /* 0x000fe2000000007c */
[----:B------:R-:W-:Y:S06]  /*1fb0*/  @P0 BRA `(.L_x_6) ;  /* 0xfffffff0008c0947 */ /* 0x000fec000383ffff */
[----:B------:R-:W-:Y:S05]  /*1fc0*/  BSYNC.RECONVERGENT B0 ;  /* 0x0000000000007941 */ /* 0x000fea0003800200 */
.L_x_5:
[----:B------:R-:W-:Y:S01]  /*1fd0*/  BAR.SYNC.DEFER_BLOCKING 0x0 ;  /* 0x0000000000007b1d */ /* 0x000fe20000010000 */
[----:B------:R-:W-:Y:S02]  /*1fe0*/  IADD3 R20, P0, PT, R20, 0x100, RZ ;  /* 0x0000010014147810 */ /* 0x000fe40007f1e0ff */
[----:B------:R-:W-:Y:S02]  /*1ff0*/  IADD3 R104, PT, PT, R104, 0x4000, RZ ;  /* 0x0000400068687810 */ /* 0x000fe40007ffe0ff */
[----:B------:R-:W-:Y:S01]  /*2000*/  IADD3.X R21, PT, PT, RZ, R21, RZ, P0, !PT ;  /* 0x00000015ff157210 */ /* 0x000fe200007fe4ff */
[----:B------:R-:W-:Y:S08]  /*2010*/  @!P1 BRA `(.L_x_7) ;  /* 0xffffffec00309947 */ /* 0x000ff0000383ffff */
.L_x_4:
[----:B------:R-:W-:Y:S01]  /*2020*/  FSETP.GEU.AND P0, PT, R45, R42, PT ;  /* 0x0000002a2d00720b */ /* 0x000fe20003f0e000 */
[----:B------:R-:W-:Y:S03]  /*2030*/  BSSY.RECONVERGENT B0, `(.L_x_8) ;  /* 0x000000b000007945 */ /* 0x000fe60003800200 */
[----:B------:R-:W-:-:S04]  /*2040*/  FSEL R20, R42, R45, !P0 ;  /* 0x0000002d2a147208 */ /* 0x000fc80004000000 */
[----:B------:R-:W-:-:S04]  /*2050*/  FSETP.GEU.AND P0, PT, R20, R47, PT ;  /* 0x0000002f1400720b */ /* 0x000fc80003f0e000 */
[----:B------:R-:W-:-:S04]  /*2060*/  FSEL R20, R47, R20, !P0 ;  /* 0x000000142f147208 */ /* 0x000fc80004000000 */
[----:B------:R-:W-:-:S04]  /*2070*/  FSETP.GEU.AND P0, PT, R20, R49, PT ;  /* 0x000000311400720b */ /* 0x000fc80003f0e000 */
[----:B------:R-:W-:-:S04]  /*2080*/  FSEL R20, R49, R20, !P0 ;  /* 0x0000001431147208 */ /* 0x000fc80004000000 */
[----:B------:R-:W-:-:S13]  /*2090*/  FSETP.GE.AND P0, PT, R20, RZ, PT ;  /* 0x000000ff1400720b */ /* 0x000fda0003f06000 */
[----:B------:R-:W-:Y:S05]  /*20a0*/  @!P0 BRA `(.L_x_9) ;  /* 0x0000000000088947 */ /* 0x000fea0003800000 */
[----:B------:R2:W-:Y:S01]  /*20b0*/  ATOMS.MAX.S32 RZ, [R87+0xc100], R20 ;  /* 0x00c1001457ff738c */ /* 0x0005e20001000200 */
[----:B------:R-:W-:Y:S05]  /*20c0*/  BRA `(.L_x_10) ;  /* 0x0000000000047947 */ /* 0x000fea0003800000 */
.L_x_9:
[----:B------:R1:W-:Y:S02]  /*20d0*/  ATOMS.MIN RZ, [R87+0xc100], R20 ;  /* 0x00c1001457ff738c */ /* 0x0003e40000800000 */
.L_x_10:
[----:B------:R-:W-:Y:S05]  /*20e0*/  BSYNC.RECONVERGENT B0 ;  /* 0x0000000000007941 */ /* 0x000fea0003800200 */
.L_x_8:
[----:B------:R-:W-:Y:S01]  /*20f0*/  FSETP.GEU.AND P0, PT, R44, R51, PT ;  /* 0x000000332c00720b */ /* 0x000fe20003f0e000 */
[----:B------:R-:W-:Y:S03]  /*2100*/  BSSY.RECONVERGENT B0, `(.L_x_11) ;  /* 0x000000b000007945 */ /* 0x000fe60003800200 */
[----:B------:R-:W-:-:S04]  /*2110*/  FSEL R21, R51, R44, !P0 ;  /* 0x0000002c33157208 */ /* 0x000fc80004000000 */
[----:B------:R-:W-:-:S04]  /*2120*/  FSETP.GEU.AND P0, PT, R21, R46, PT ;  /* 0x0000002e1500720b */ /* 0x000fc80003f0e000 */
[----:B------:R-:W-:-:S04]  /*2130*/  FSEL R21, R46, R21, !P0 ;  /* 0x000000152e157208 */ /* 0x000fc80004000000 */
[----:B------:R-:W-:-:S04]  /*2140*/  FSETP.GEU.AND P0, PT, R21, R48, PT ;  /* 0x000000301500720b */ /* 0x000fc80003f0e000 */
[----:B-12---:R-:W-:-:S04]  /*2150*/  FSEL R20, R48, R21, !P0 ;  /* 0x0000001530147208 */ /* 0x006fc80004000000 */
[----:B------:R-:W-:-:S13]  /*2160*/  FSETP.GE.AND P0, PT, R20, RZ, PT ;  /* 0x000000ff1400720b */ /* 0x000fda0003f06000 */
[----:B------:R-:W-:Y:S05]  /*2170*/  @!P0 BRA `(.L_x_12) ;  /* 0x0000000000088947 */ /* 0x000fea0003800000 */
[----:B------:R2:W-:Y:S01]  /*2180*/  ATOMS.MAX.S32 RZ, [R87+0xc104], R20 ;  /* 0x00c1041457ff738c */ /* 0x0005e20001000200 */
[----:B------:R-:W-:Y:S05]  /*2190*/  BRA `(.L_x_13) ;  /* 0x0000000000047947 */ /* 0x000fea0003800000 */
.L_x_12:
[----:B------:R1:W-:Y:S02]  /*21a0*/  ATOMS.MIN RZ, [R87+0xc104], R20 ;  /* 0x00c1041457ff738c */ /* 0x0003e40000800000 */
.L_x_13:
[----:B------:R-:W-:Y:S05]  /*21b0*/  BSYNC.RECONVERGENT B0 ;  /* 0x0000000000007941 */ /* 0x000fea0003800200 */
.L_x_11:
[----:B------:R-:W-:Y:S01]  /*21c0*/  FSETP.GEU.AND P0, PT, R53, R50, PT ;  /* 0x000000323500720b */ /* 0x000fe20003f0e000 */
[----:B------:R-:W-:Y:S03]  /*21d0*/  BSSY.RECONVERGENT B0, `(.L_x_14) ;  /* 0x000000b000007945 */ /* 0x000fe60003800200 */
[----:B-12---:R-:W-:-:S04]  /*21e0*/  FSEL R20, R50, R53, !P0 ;  /* 0x0000003532147208 */ /* 0x006fc80004000000 */
        /* <DEDUP_REMOVED lines=8> */
.L_x_15:
[----:B------:R1:W-:Y:S02]  /*2270*/  ATOMS.MIN RZ, [R87+0xc108], R20 ;  /* 0x00c1081457ff738c */ /* 0x0003e40000800000 */
.L_x_16:
[----:B------:R-:W-:Y:S05]  /*2280*/  BSYNC.RECONVERGENT B0 ;  /* 0x0000000000007941 */ /* 0x000fea0003800200 */
.L_x_14:
[----:B------:R-:W-:-:S04]  /*2290*/  FSETP.GEU.AND P0, PT, R52, R103, PT ;  /* 0x000000673400720b */ /* 0x000fc80003f0e000 */
        /* <DEDUP_REMOVED lines=9> */
.L_x_17:
[----:B------:R1:W-:Y:S02]  /*2330*/  ATOMS.MIN RZ, [R87+0xc10c], R20 ;  /* 0x00c10c1457ff738c */ /* 0x0003e40000800000 */
.L_x_18:
[----:B------:R-:W-:Y:S05]  /*2340*/  WARPSYNC.ALL ;  /* 0x0000000000007948 */ /* 0x000fea0003800000 */
[----:B------:R-:W-:Y:S01]  /*2350*/  ISETP.GT.U32.AND P0, PT, R13, 0x3f, PT ;  /* 0x0000003f0d00780c */ /* 0x000fe20003f04070 */
[----:B------:R-:W-:Y:S01]  /*2360*/  BAR.SYNC.DEFER_BLOCKING 0x0 ;  /* 0x0000000000007b1d */ /* 0x000fe20000010000 */
[----:B------:R-:W-:Y:S01]  /*2370*/  HFMA2 R25, -RZ, RZ, 0.96630859375, -0.0022525787353515625 ;  /* 0x3bbb989dff197431 */ /* 0x000fe200000001ff */
[----:B------:R-:W-:-:S04]  /*2380*/  MOV R26, 0x437c0000 ;  /* 0x437c0000001a7802 */ /* 0x000fc80000000f00 */
[----:B------:R-:W-:Y:S01]  /*2390*/  BSSY.RECONVERGENT B0, `(.L_x_19) ;  /* 0x00000c6000007945 */ /* 0x000fe20003800200 */
[----:B-12---:R-:W1:Y:S02]  /*23a0*/  LDS.128 R20, [R87+0xc100] ;  /* 0x00c1000057147984 */ /* 0x006e640000000c00 */
[C---:B-1----:R-:W-:Y:S01]  /*23b0*/  FADD R32, -R20.reuse, R47 ;  /* 0x0000002f14207221 */ /* 0x042fe20000000100 */
[C---:B------:R-:W-:Y:S01]  /*23c0*/  FADD R42, -R20.reuse, R42 ;  /* 0x0000002a142a7221 */ /* 0x040fe20000000100 */
[C---:B------:R-:W-:Y:S01]  /*23d0*/  FADD R30, -R20.reuse, R45 ;  /* 0x0000002d141e7221 */ /* 0x040fe20000000100 */
[----:B------:R-:W-:Y:S01]  /*23e0*/  FADD R34, -R20, R49 ;  /* 0x0000003114227221 */ /* 0x000fe20000000100 */
[-C--:B------:R-:W-:Y:S01]  /*23f0*/  FFMA.SAT R33, R32, R25.reuse, 0.5 ;  /* 0x3f00000020217423 */ /* 0x080fe20000002019 */
[-C--:B------:R-:W-:Y:S01]  /*2400*/  FFMA.SAT R31, R42, R25.reuse, 0.5 ;  /* 0x3f0000002a1f7423 */ /* 0x080fe20000002019 */
[-C--:B------:R-:W-:Y:S01]  /*2410*/  FFMA.SAT R27, R30, R25.reuse, 0.5 ;  /* 0x3f0000001e1b7423 */ /* 0x080fe20000002019 */
[----:B------:R-:W-:Y:S01]  /*2420*/  FADD R46, -R21, R46 ;  /* 0x0000002e152e7221 */ /* 0x000fe20000000100 */
[-C--:B------:R-:W-:Y:S01]  /*2430*/  FFMA.RM R20, R33, R26.reuse, 12582913 ;  /* 0x4b40000121147423 */ /* 0x080fe2000000401a */
[-C--:B------:R-:W-:Y:S01]  /*2440*/  FFMA.RM R28, R31, R26.reuse, 12582913 ;  /* 0x4b4000011f1c7423 */ /* 0x080fe2000000401a */
[-C--:B------:R-:W-:Y:S01]  /*2450*/  FFMA.RM R27, R27, R26.reuse, 12582913 ;  /* 0x4b4000011b1b7423 */ /* 0x080fe2000000401a */
[----:B------:R-:W-:Y:S01]  /*2460*/  FADD R44, -R21, R44 ;  /* 0x0000002c152c7221 */ /* 0x000fe20000000100 */
[----:B------:R-:W-:Y:S01]  /*2470*/  FADD R33, R20, -12583039 ;  /* 0xcb40007f14217421 */ /* 0x000fe20000000000 */
[----:B------:R-:W-:Y:S01]  /*2480*/  FADD R31, R28, -12583039 ;  /* 0xcb40007f1c1f7421 */ /* 0x000fe20000000000 */
[----:B------:R-:W-:Y:S01]  /*2490*/  FADD R29, R27, -12583039 ;  /* 0xcb40007f1b1d7421 */ /* 0x000fe20000000000 */
[-C--:B------:R-:W-:Y:S01]  /*24a0*/  FFMA.SAT R41, R46, R25.reuse, 0.5 ;  /* 0x3f0000002e297423 */ /* 0x080fe20000002019 */
[----:B------:R-:W-:Y:S01]  /*24b0*/  FFMA R33, R32, 1.4426950216293334961, -R33 ;  /* 0x3fb8aa3b20217823 */ /* 0x000fe20000000821 */
[----:B------:R-:W-:Y:S01]  /*24c0*/  FFMA R31, R42, 1.4426950216293334961, -R31 ;  /* 0x3fb8aa3b2a1f7823 */ /* 0x000fe2000000081f */
[----:B------:R-:W-:Y:S01]  /*24d0*/  FFMA R29, R30, 1.4426950216293334961, -R29 ;  /* 0x3fb8aa3b1e1d7823 */ /* 0x000fe2000000081d */
[C---:B------:R-:W-:Y:S01]  /*24e0*/  FADD R48, -R21.reuse, R48 ;  /* 0x0000003015307221 */ /* 0x040fe20000000100 */
[----:B------:R-:W-:Y:S01]  /*24f0*/  FFMA R33, R32, 1.925963033500011079e-08, R33 ;  /* 0x32a5706020217823 */ /* 0x000fe20000000021 */
[----:B------:R-:W-:Y:S01]  /*2500*/  FADD R32, -R21, R51 ;  /* 0x0000003315207221 */ /* 0x000fe20000000100 */
[----:B------:R-:W-:Y:S01]  /*2510*/  FFMA R31, R42, 1.925963033500011079e-08, R31 ;  /* 0x32a570602a1f7823 */ /* 0x000fe2000000001f */
[----:B------:R-:W-:Y:S01]  /*2520*/  FFMA R113, R30, 1.925963033500011079e-08, R29 ;  /* 0x32a570601e717823 */ /* 0x000fe2000000001d */
[-C--:B------:R-:W-:Y:S01]  /*2530*/  FFMA.SAT R29, R34, R25.reuse, 0.5 ;  /* 0x3f000000221d7423 */ /* 0x080fe20000002019 */
[-C--:B------:R-:W-:Y:S01]  /*2540*/  FFMA.SAT R39, R32, R25.reuse, 0.5 ;  /* 0x3f00000020277423 */ /* 0x080fe20000002019 */
[----:B------:R1:W-:Y:S01]  /*2550*/  MUFU.EX2 R111, R31 ;  /* 0x0000001f006f7308 */ /* 0x0003e20000000800 */
[-C--:B------:R-:W-:Y:S01]  /*2560*/  FFMA.SAT R37, R44, R25.reuse, 0.5 ;  /* 0x3f0000002c257423 */ /* 0x080fe20000002019 */
[-C--:B------:R-:W-:Y:S01]  /*2570*/  FFMA.RM R21, R41, R26.reuse, 12582913 ;  /* 0x4b40000129157423 */ /* 0x080fe2000000401a */
[-C--:B------:R-:W-:Y:S01]  /*2580*/  FFMA.RM R29, R29, R26.reuse, 12582913 ;  /* 0x4b4000011d1d7423 */ /* 0x080fe2000000401a */
[-C--:B------:R-:W-:Y:S01]  /*2590*/  FFMA.SAT R41, R48, R25.reuse, 0.5 ;  /* 0x3f00000030297423 */ /* 0x080fe20000002019 */
[-C--:B------:R-:W-:Y:S01]  /*25a0*/  FFMA.RM R30, R37, R26.reuse, 12582913 ;  /* 0x4b400001251e7423 */ /* 0x080fe2000000401a */
[----:B------:R-:W-:Y:S01]  /*25b0*/  FADD R36, -R22, R53 ;  /* 0x0000003516247221 */ /* 0x000fe20000000100 */
[----:B------:R-:W-:Y:S01]  /*25c0*/  FADD R35, R29, -12583039 ;  /* 0xcb40007f1d237421 */ /* 0x000fe20000000000 */
[----:B------:R2:W3:Y:S01]  /*25d0*/  MUFU.EX2 R109, R33 ;  /* 0x00000021006d7308 */ /* 0x0004e20000000800 */
[-C--:B-1----:R-:W-:Y:S01]  /*25e0*/  FFMA.RM R31, R39, R26.reuse, 12582913 ;  /* 0x4b400001271f7423 */ /* 0x082fe2000000401a */
[----:B------:R-:W-:Y:S01]  /*25f0*/  FADD R37, R30, -12583039 ;  /* 0xcb40007f1e257421 */ /* 0x000fe20000000000 */
[----:B------:R-:W-:Y:S01]  /*2600*/  FFMA R35, R34, 1.4426950216293334961, -R35 ;  /* 0x3fb8aa3b22237823 */ /* 0x000fe20000000823 */
[----:B------:R-:W-:Y:S01]  /*2610*/  FADD R50, -R22, R50 ;  /* 0x0000003216327221 */ /* 0x000fe20000000100 */
[----:B------:R-:W-:Y:S01]  /*2620*/  FADD R39, R31, -12583039 ;  /* 0xcb40007f1f277421 */ /* 0x000fe20000000000 */
[----:B------:R-:W-:Y:S01]  /*2630*/  FFMA R37, R44, 1.4426950216293334961, -R37 ;  /* 0x3fb8aa3b2c257823 */ /* 0x000fe20000000825 */
[----:B------:R-:W-:Y:S01]  /*2640*/  FFMA R35, R34, 1.925963033500011079e-08, R35 ;  /* 0x32a5706022237823 */ /* 0x000fe20000000023 */
[----:B------:R-:W-:Y:S01]  /*2650*/  FADD R40, -R22, R101 ;  /* 0x0000006516287221 */ /* 0x000fe20000000100 */
[----:B------:R-:W-:Y:S01]  /*2660*/  FFMA R39, R32, 1.4426950216293334961, -R39 ;  /* 0x3fb8aa3b20277823 */ /* 0x000fe20000000827 */
[----:B--2---:R-:W-:Y:S01]  /*2670*/  FADD R33, R21, -12583039 ;  /* 0xcb40007f15217421 */ /* 0x004fe20000000000 */
[----:B------:R-:W-:Y:S01]  /*2680*/  FFMA R37, R44, 1.925963033500011079e-08, R37 ;  /* 0x32a570602c257823 */ /* 0x000fe20000000025 */
[----:B------:R1:W-:Y:S01]  /*2690*/  MUFU.EX2 R107, R35 ;  /* 0x00000023006b7308 */ /* 0x0003e20000000800 */
[----:B------:R-:W-:Y:S01]  /*26a0*/  FFMA R39, R32, 1.925963033500011079e-08, R39 ;  /* 0x32a5706020277823 */ /* 0x000fe20000000027 */
[-C--:B------:R-:W-:Y:S01]  /*26b0*/  FFMA.RM R32, R41, R26.reuse, 12582913 ;  /* 0x4b40000129207423 */ /* 0x080fe2000000401a */
[----:B------:R-:W-:Y:S01]  /*26c0*/  FFMA R33, R46, 1.4426950216293334961, -R33 ;  /* 0x3fb8aa3b2e217823 */ /* 0x000fe20000000821 */
[-C--:B------:R-:W-:Y:S01]  /*26d0*/  FFMA.SAT R41, R36, R25.reuse, 0.5 ;  /* 0x3f00000024297423 */ /* 0x080fe20000002019 */
[----:B------:R-:W-:Y:S01]  /*26e0*/  FADD R38, -R22, R99 ;  /* 0x0000006316267221 */ /* 0x000fe20000000100 */
[-C--:B------:R-:W-:Y:S01]  /*26f0*/  FFMA.SAT R45, R40, R25.reuse, 0.5 ;  /* 0x3f000000282d7423 */ /* 0x080fe20000002019 */
[----:B------:R-:W-:Y:S01]  /*2700*/  FFMA R114, R46, 1.925963033500011079e-08, R33 ;  /* 0x32a570602e727823 */ /* 0x000fe20000000021 */
[-C--:B------:R-:W-:Y:S01]  /*2710*/  FFMA.RM R33, R41, R26.reuse, 12582913 ;  /* 0x4b40000129217423 */ /* 0x080fe2000000401a */
[-C--:B------:R-:W-:Y:S01]  /*2720*/  FFMA.SAT R41, R50, R25.reuse, 0.5 ;  /* 0x3f00000032297423 */ /* 0x080fe20000002019 */
[----:B-1----:R-:W-:Y:S01]  /*2730*/  FADD R35, R32, -12583039 ;  /* 0xcb40007f20237421 */ /* 0x002fe20000000000 */
[----:B------:R1:W2:Y:S01]  /*2740*/  MUFU.EX2 R118, R37 ;  /* 0x0000002500767308 */ /* 0x0002a20000000800 */
[-C--:B------:R-:W-:Y:S01]  /*2750*/  FFMA.RM R22, R45, R26.reuse, 12582913 ;  /* 0x4b4000012d167423 */ /* 0x080fe2000000401a */
[-C--:B------:R-:W-:Y:S01]  /*2760*/  FFMA.RM R34, R41, R26.reuse, 12582913 ;  /* 0x4b40000129227423 */ /* 0x080fe2000000401a */
[C---:B------:R-:W-:Y:S01]  /*2770*/  FFMA R35, R48.reuse, 1.4426950216293334961, -R35 ;  /* 0x3fb8aa3b30237823 */ /* 0x040fe20000000823 */
[C---:B------:R-:W-:Y:S01]  /*2780*/  FADD R52, -R23.reuse, R52 ;  /* 0x0000003417347221 */ /* 0x040fe20000000100 */
[C---:B------:R-:W-:Y:S01]  /*2790*/  FADD R42, -R23.reuse, R103 ;  /* 0x00000067172a7221 */ /* 0x040fe20000000100 */
[----:B------:R-:W-:Y:S01]  /*27a0*/  FADD R98, -R23, R98 ;  /* 0x0000006217627221 */ /* 0x000fe20000000100 */
[----:B------:R-:W-:Y:S01]  /*27b0*/  FFMA R110, R48, 1.925963033500011079e-08, R35 ;  /* 0x32a57060306e7823 */ /* 0x000fe20000000023 */
[----:B------:R4:W-:Y:S01]  /*27c0*/  MUFU.EX2 R116, R39 ;  /* 0x0000002700747308 */ /* 0x0009e20000000800 */
[----:B-1----:R-:W-:Y:S01]  /*27d0*/  FADD R37, R33, -12583039 ;  /* 0xcb40007f21257421 */ /* 0x002fe20000000000 */
[-C--:B------:R-:W-:Y:S01]  /*27e0*/  FFMA.SAT R35, R38, R25.reuse, 0.5 ;  /* 0x3f00000026237423 */ /* 0x080fe20000002019 */
[-C--:B------:R-:W-:Y:S01]  /*27f0*/  FFMA.SAT R45, R52, R25.reuse, 0.5 ;  /* 0x3f000000342d7423 */ /* 0x080fe20000002019 */
[----:B------:R-:W-:Y:S01]  /*2800*/  FADD R100, -R23, R100 ;  /* 0x0000006417647221 */ /* 0x000fe20000000100 */
[----:B------:R-:W-:Y:S01]  /*2810*/  FFMA R37, R36, 1.4426950216293334961, -R37 ;  /* 0x3fb8aa3b24257823 */ /* 0x000fe20000000825 */
[-C--:B------:R-:W-:Y:S01]  /*2820*/  FFMA.RM R35, R35, R26.reuse, 12582913 ;  /* 0x4b40000123237423 */ /* 0x080fe2000000401a */
[-C--:B------:R-:W-:Y:S01]  /*2830*/  FFMA.SAT R23, R42, R25.reuse, 0.5 ;  /* 0x3f0000002a177423 */ /* 0x080fe20000002019 */
[-C--:B------:R-:W-:Y:S01]  /*2840*/  FFMA.SAT R49, R100, R25.reuse, 0.5 ;  /* 0x3f00000064317423 */ /* 0x080fe20000002019 */
[----:B----4-:R-:W-:Y:S01]  /*2850*/  FADD R39, R34, -12583039 ;  /* 0xcb40007f22277421 */ /* 0x010fe20000000000 */
[----:B------:R-:W-:Y:S01]  /*2860*/  FFMA R37, R36, 1.925963033500011079e-08, R37 ;  /* 0x32a5706024257823 */ /* 0x000fe20000000025 */
[----:B------:R-:W-:Y:S01]  /*2870*/  FADD R41, R35, -12583039 ;  /* 0xcb40007f23297421 */ /* 0x000fe20000000000 */
[-C--:B------:R-:W-:Y:S01]  /*2880*/  FFMA.RM R23, R23, R26.reuse, 12582913 ;  /* 0x4b40000117177423 */ /* 0x080fe2000000401a */
[----:B------:R-:W-:Y:S01]  /*2890*/  FFMA R39, R50, 1.4426950216293334961, -R39 ;  /* 0x3fb8aa3b32277823 */ /* 0x000fe20000000827 */
[----:B------:R1:W-:Y:S01]  /*28a0*/  MUFU.EX2 R105, R37 ;  /* 0x0000002500697308 */ /* 0x0003e20000000800 */
[----:B------:R-:W-:Y:S01]  /*28b0*/  FFMA R41, R38, 1.4426950216293334961, -R41 ;  /* 0x3fb8aa3b26297823 */ /* 0x000fe20000000829 */
[----:B------:R-:W-:Y:S01]  /*28c0*/  FADD R47, R23, -12583039 ;  /* 0xcb40007f172f7421 */ /* 0x000fe20000000000 */
[----:B------:R-:W-:Y:S01]  /*28d0*/  FFMA R36, R50, 1.925963033500011079e-08, R39 ;  /* 0x32a5706032247823 */ /* 0x000fe20000000027 */
[----:B------:R-:W-:Y:S01]  /*28e0*/  FADD R39, R22, -12583039 ;  /* 0xcb40007f16277421 */ /* 0x000fe20000000000 */
[----:B------:R-:W-:Y:S01]  /*28f0*/  FFMA R41, R38, 1.925963033500011079e-08, R41 ;  /* 0x32a5706026297823 */ /* 0x000fe20000000029 */
[----:B------:R-:W-:Y:S01]  /*2900*/  FFMA R47, R42, 1.4426950216293334961, -R47 ;  /* 0x3fb8aa3b2a2f7823 */ /* 0x000fe2000000082f */
[----:B------:R-:W-:Y:S01]  /*2910*/  SHF.L.U32 R20, R20, 0x17, RZ ;  /* 0x0000001714147819 */ /* 0x000fe200000006ff */
[----:B------:R-:W-:Y:S01]  /*2920*/  FFMA R39, R40, 1.4426950216293334961, -R39 ;  /* 0x3fb8aa3b28277823 */ /* 0x000fe20000000827 */
[-C--:B-1----:R-:W-:Y:S01]  /*2930*/  FFMA.RM R37, R45, R26.reuse, 12582913 ;  /* 0x4b4000012d257423 */ /* 0x082fe2000000401a */
[----:B------:R1:W-:Y:S01]  /*2940*/  MUFU.EX2 R101, R41 ;  /* 0x0000002900657308 */ /* 0x0003e20000000800 */
[----:B------:R-:W-:Y:S01]  /*2950*/  FFMA R47, R42, 1.925963033500011079e-08, R47 ;  /* 0x32a570602a2f7823 */ /* 0x000fe2000000002f */
[----:B------:R-:W-:Y:S01]  /*2960*/  FFMA R99, R40, 1.925963033500011079e-08, R39 ;  /* 0x32a5706028637823 */ /* 0x000fe20000000027 */
[----:B------:R-:W-:Y:S01]  /*2970*/  FFMA.SAT R39, R98, R25, 0.5 ;  /* 0x3f00000062277423 */ /* 0x000fe20000002019 */
[----:B------:R-:W-:Y:S01]  /*2980*/  FADD R45, R37, -12583039 ;  /* 0xcb40007f252d7421 */ /* 0x000fe20000000000 */
[----:B------:R-:W-:Y:S01]  /*2990*/  SHF.L.U32 R28, R28, 0x17, RZ ;  /* 0x000000171c1c7819 */ /* 0x000fe200000006ff */
[----:B---3--:R-:W-:Y:S01]  /*29a0*/  FMUL R109, R20, R109 ;  /* 0x0000006d146d7220 */ /* 0x008fe20000400000 */
[-C--:B------:R-:W-:Y:S01]  /*29b0*/  FFMA.RM R38, R39, R26.reuse, 12582913 ;  /* 0x4b40000127267423 */ /* 0x080fe2000000401a */
[----:B------:R-:W-:Y:S01]  /*29c0*/  FFMA R45, R52, 1.4426950216293334961, -R45 ;  /* 0x3fb8aa3b342d7823 */ /* 0x000fe2000000082d */
[----:B------:R-:W-:Y:S01]  /*29d0*/  FFMA.RM R39, R49, R26, 12582913 ;  /* 0x4b40000131277423 */ /* 0x000fe2000000401a */
[----:B------:R-:W3:Y:S01]  /*29e0*/  MUFU.EX2 R113, R113 ;  /* 0x0000007100717308 */ /* 0x000ee20000000800 */
[----:B-1----:R-:W-:Y:S01]  /*29f0*/  FADD R41, R38, -12583039 ;  /* 0xcb40007f26297421 */ /* 0x002fe20000000000 */
[----:B------:R-:W-:Y:S01]  /*2a00*/  FFMA R45, R52, 1.925963033500011079e-08, R45 ;  /* 0x32a57060342d7823 */ /* 0x000fe2000000002d */
[----:B------:R-:W-:Y:S01]  /*2a10*/  FADD R49, R39, -12583039 ;  /* 0xcb40007f27317421 */ /* 0x000fe20000000000 */
[----:B------:R-:W-:Y:S01]  /*2a20*/  SHF.L.U32 R40, R27, 0x17, RZ ;  /* 0x000000171b287819 */ /* 0x000fe200000006ff */
[----:B------:R-:W-:Y:S01]  /*2a30*/  FFMA R41, R98, 1.4426950216293334961, -R41 ;  /* 0x3fb8aa3b62297823 */ /* 0x000fe20000000829 */
[----:B------:R-:W-:Y:S01]  /*2a40*/  SHF.L.U32 R27, R30, 0x17, RZ ;  /* 0x000000171e1b7819 */ /* 0x000fe200000006ff */
[----:B------:R-:W-:Y:S01]  /*2a50*/  FFMA R49, R100, 1.4426950216293334961, -R49 ;  /* 0x3fb8aa3b64317823 */ /* 0x000fe20000000831 */
[----:B------:R-:W1:Y:S01]  /*2a60*/  MUFU.EX2 R104, R45 ;  /* 0x0000002d00687308 */ /* 0x000e620000000800 */
[----:B------:R-:W-:Y:S01]  /*2a70*/  FFMA R41, R98, 1.925963033500011079e-08, R41 ;  /* 0x32a5706062297823 */ /* 0x000fe20000000029 */
[----:B------:R-:W-:Y:S01]  /*2a80*/  SHF.L.U32 R20, R33, 0x17, RZ ;  /* 0x0000001721147819 */ /* 0x000fe200000006ff */
[----:B------:R-:W-:Y:S01]  /*2a90*/  FFMA R49, R100, 1.925963033500011079e-08, R49 ;  /* 0x32a5706064317823 */ /* 0x000fe20000000031 */
[----:B------:R-:W-:Y:S01]  /*2aa0*/  SHF.L.U32 R37, R37, 0x17, RZ ;  /* 0x0000001725257819 */ /* 0x000fe200000006ff */
[----:B------:R-:W-:Y:S01]  /*2ab0*/  FMUL R111, R28, R111 ;  /* 0x0000006f1c6f7220 */ /* 0x000fe20000400000 */
[----:B------:R-:W-:Y:S01]  /*2ac0*/  SHF.L.U32 R28, R29, 0x17, RZ ;  /* 0x000000171d1c7819 */ /* 0x000fe200000006ff */
[----:B--2---:R-:W-:Y:S01]  /*2ad0*/  FMUL R118, R27, R118 ;  /* 0x000000761b767220 */ /* 0x004fe20000400000 */
[----:B------:R-:W2:Y:S01]  /*2ae0*/  MUFU.EX2 R114, R114 ;  /* 0x0000007200727308 */ /* 0x000ea20000000800 */
[----:B------:R-:W-:Y:S01]  /*2af0*/  SHF.L.U32 R21, R21, 0x17, RZ ;  /* 0x0000001715157819 */ /* 0x000fe200000006ff */
[----:B---3--:R-:W-:Y:S01]  /*2b00*/  FMUL R113, R40, R113 ;  /* 0x0000007128717220 */ /* 0x008fe20000400000 */
[----:B------:R-:W-:Y:S01]  /*2b10*/  SHF.L.U32 R22, R22, 0x17, RZ ;  /* 0x0000001716167819 */ /* 0x000fe200000006ff */
[----:B------:R-:W-:Y:S01]  /*2b20*/  FMUL R105, R20, R105 ;  /* 0x0000006914697220 */ /* 0x000fe20000400000 */
[----:B------:R-:W-:Y:S01]  /*2b30*/  SHF.L.U32 R23, R23, 0x17, RZ ;  /* 0x0000001717177819 */ /* 0x000fe200000006ff */
[----:B------:R-:W-:Y:S01]  /*2b40*/  FMUL R107, R28, R107 ;  /* 0x0000006b1c6b7220 */ /* 0x000fe20000400000 */
[----:B------:R-:W-:Y:S01]  /*2b50*/  SHF.L.U32 R31, R31, 0x17, RZ ;  /* 0x000000171f1f7819 */ /* 0x000fe200000006ff */
[----:B------:R-:W3:Y:S01]  /*2b60*/  MUFU.EX2 R99, R99 ;  /* 0x0000006300637308 */ /* 0x000ee20000000800 */
[----:B------:R-:W-:Y:S01]  /*2b70*/  SHF.L.U32 R103, R34, 0x17, RZ ;  /* 0x0000001722677819 */ /* 0x000fe200000006ff */
[----:B-1----:R-:W-:Y:S01]  /*2b80*/  FMUL R104, R37, R104 ;  /* 0x0000006825687220 */ /* 0x002fe20000400000 */
[----:B------:R-:W-:Y:S01]  /*2b90*/  SHF.L.U32 R28, R35, 0x17, RZ ;  /* 0x00000017231c7819 */ /* 0x000fe200000006ff */
[----:B------:R-:W-:Y:S01]  /*2ba0*/  FMUL R116, R31, R116 ;  /* 0x000000741f747220 */ /* 0x000fe20000400000 */
[----:B------:R-:W-:Y:S01]  /*2bb0*/  SHF.L.U32 R100, R38, 0x17, RZ ;  /* 0x0000001726647819 */ /* 0x000fe200000006ff */
[----:B------:R-:W-:Y:S01]  /*2bc0*/  FADD R20, RZ, R113 ;  /* 0x00000071ff147221 */ /* 0x000fe20000000000 */
[----:B------:R-:W-:Y:S01]  /*2bd0*/  SHF.L.U32 R27, R32, 0x17, RZ ;  /* 0x00000017201b7819 */ /* 0x000fe200000006ff */
[----:B------:R-:W1:Y:S01]  /*2be0*/  MUFU.EX2 R102, R47 ;  /* 0x0000002f00667308 */ /* 0x000e620000000800 */
[----:B--2---:R-:W-:Y:S01]  /*2bf0*/  FMUL R114, R21, R114 ;  /* 0x0000007215727220 */ /* 0x004fe20000400000 */
[----:B------:R-:W-:Y:S01]  /*2c00*/  FADD R21, RZ, R118 ;  /* 0x00000076ff157221 */ /* 0x000fe20000000000 */
[----:B------:R-:W-:Y:S01]  /*2c10*/  SHF.L.U32 R98, R39, 0x17, RZ ;  /* 0x0000001727627819 */ /* 0x000fe200000006ff */
[----:B------:R-:W-:Y:S01]  /*2c20*/  FMUL R101, R28, R101 ;  /* 0x000000651c657220 */ /* 0x000fe20000400000 */
[----:B------:R-:W-:Y:S01]  /*2c30*/  FADD R20, R20, R111 ;  /* 0x0000006f14147221 */ /* 0x000fe20000000000 */
[----:B------:R-:W-:-:S02]  /*2c40*/  FADD R21, R21, R116 ;  /* 0x0000007415157221 */ /* 0x000fc40000000000 */
[----:B------:R-:W2:Y:S01]  /*2c50*/  MUFU.EX2 R36, R36 ;  /* 0x0000002400247308 */ /* 0x000ea20000000800 */
[----:B---3--:R-:W-:Y:S01]  /*2c60*/  FMUL R99, R22, R99 ;  /* 0x0000006316637220 */ /* 0x008fe20000400000 */
[----:B------:R-:W-:Y:S01]  /*2c70*/  FADD R22, RZ, R105 ;  /* 0x00000069ff167221 */ /* 0x000fe20000000000 */
[----:B------:R-:W-:Y:S01]  /*2c80*/  FADD R20, R20, R109 ;  /* 0x0000006d14147221 */ /* 0x000fe20000000000 */
[----:B------:R-:W-:-:S03]  /*2c90*/  FADD R21, R21, R114 ;  /* 0x0000007215157221 */ /* 0x000fc60000000000 */
[----:B------:R-:W-:Y:S01]  /*2ca0*/  FADD R20, R20, R107 ;  /* 0x0000006b14147221 */ /* 0x000fe20000000000 */
[----:B------:R-:W3:Y:S01]  /*2cb0*/  MUFU.EX2 R41, R41 ;  /* 0x0000002900297308 */ /* 0x000ee20000000800 */
[----:B-1----:R-:W-:Y:S01]  /*2cc0*/  FMUL R102, R23, R102 ;  /* 0x0000006617667220 */ /* 0x002fe20000400000 */
[----:B------:R-:W-:-:S04]  /*2cd0*/  FADD R23, RZ, R104 ;  /* 0x00000068ff177221 */ /* 0x000fc80000000000 */
[----:B------:R-:W-:Y:S02]  /*2ce0*/  FADD R23, R23, R102 ;  /* 0x0000006617177221 */ /* 0x000fe40000000000 */
[----:B------:R-:W1:Y:S01]  /*2cf0*/  MUFU.EX2 R110, R110 ;  /* 0x0000006e006e7308 */ /* 0x000e620000000800 */
[----:B--2---:R-:W-:-:S04]  /*2d00*/  FMUL R103, R103, R36 ;  /* 0x0000002467677220 */ /* 0x004fc80000400000 */
[----:B------:R-:W-:-:S03]  /*2d10*/  FADD R22, R22, R103 ;  /* 0x0000006716167221 */ /* 0x000fc60000000000 */
[----:B------:R-:W2:Y:S01]  /*2d20*/  MUFU.EX2 R49, R49 ;  /* 0x0000003100317308 */ /* 0x000ea20000000800 */
[----:B---3--:R-:W-:Y:S01]  /*2d30*/  FMUL R100, R100, R41 ;  /* 0x0000002964647220 */ /* 0x008fe20000400000 */
[----:B------:R-:W-:-:S03]  /*2d40*/  FADD R22, R22, R101 ;  /* 0x0000006516167221 */ /* 0x000fc60000000000 */
[----:B------:R-:W-:Y:S01]  /*2d50*/  FADD R23, R23, R100 ;  /* 0x0000006417177221 */ /* 0x000fe20000000000 */
[----:B------:R-:W-:Y:S01]  /*2d60*/  FADD R22, R22, R99 ;  /* 0x0000006316167221 */ /* 0x000fe20000000000 */
[----:B-1----:R-:W-:-:S04]  /*2d70*/  FMUL R110, R27, R110 ;  /* 0x0000006e1b6e7220 */ /* 0x002fc80000400000 */
[----:B------:R-:W-:Y:S01]  /*2d80*/  FADD R21, R21, R110 ;  /* 0x0000006e15157221 */ /* 0x000fe20000000000 */
[----:B--2---:R-:W-:-:S04]  /*2d90*/  FMUL R98, R98, R49 ;  /* 0x0000003162627220 */ /* 0x004fc80000400000 */
[----:B------:R-:W-:-:S05]  /*2da0*/  FADD R23, R23, R98 ;  /* 0x0000006217177221 */ /* 0x000fca0000000000 */
[----:B------:R1:W-:Y:S01]  /*2db0*/  STS.128 [R2+0x8100], R20 ;  /* 0x0081001402007388 */ /* 0x0003e20000000c00 */
[----:B------:R-:W-:Y:S06]  /*2dc0*/  BAR.SYNC.DEFER_BLOCKING 0x0 ;  /* 0x0000000000007b1d */ /* 0x000fec0000010000 */
[----:B------:R-:W-:Y:S05]  /*2dd0*/  @P0 BRA `(.L_x_20) ;  /* 0x0000000000840947 */ /* 0x000fea0003800000 */
[----:B-1----:R-:W1:Y:S04]  /*2de0*/  LDS R20, [R90+0x8100] ;  /* 0x008100005a147984 */ /* 0x002e680000000800 */
[----:B------:R-:W2:Y:S04]  /*2df0*/  LDS R21, [R90+0x8200] ;  /* 0x008200005a157984 */ /* 0x000ea80000000800 */
[----:B------:R-:W3:Y:S04]  /*2e00*/  LDS R23, [R90+0x8300] ;  /* 0x008300005a177984 */ /* 0x000ee80000000800 */
[----:B------:R-:W4:Y:S04]  /*2e10*/  LDS R27, [R90+0x8400] ;  /* 0x008400005a1b7984 */ /* 0x000f280000000800 */
[----:B------:R-:W5:Y:S04]  /*2e20*/  LDS R29, [R90+0x8500] ;  /* 0x008500005a1d7984 */ /* 0x000f680000000800 */
[----:B------:R-:W0:Y:S04]  /*2e30*/  LDS R31, [R90+0x8600] ;  /* 0x008600005a1f7984 */ /* 0x000e280000000800 */
[----:B------:R-:W0:Y:S04]  /*2e40*/  LDS R33, [R90+0x8700] ;  /* 0x008700005a217984 */ /* 0x000e280000000800 */
[----:B------:R-:W0:Y:S04]  /*2e50*/  LDS R35, [R90+0x8800] ;  /* 0x008800005a237984 */ /* 0x000e280000000800 */
[----:B------:R-:W0:Y:S04]  /*2e60*/  LDS R37, [R90+0x8900] ;  /* 0x008900005a257984 */ /* 0x000e280000000800 */
[----:B------:R-:W0:Y:S01]  /*2e70*/  LDS R39, [R90+0x8a00] ;  /* 0x008a00005a277984 */ /* 0x000e220000000800 */
[----:B-1----:R-:W-:-:S03]  /*2e80*/  FADD R20, RZ, R20 ;  /* 0x00000014ff147221 */ /* 0x002fc60000000000 */
[----:B------:R-:W1:Y:S01]  /*2e90*/  LDS R41, [R90+0x8b00] ;  /* 0x008b00005a297984 */ /* 0x000e620000000800 */
[----:B--2---:R-:W-:-:S03]  /*2ea0*/  FADD R20, R20, R21 ;  /* 0x0000001514147221 */ /* 0x004fc60000000000 */
[----:B------:R-:W2:Y:S01]  /*2eb0*/  LDS R21, [R90+0x8c00] ;  /* 0x008c00005a157984 */ /* 0x000ea20000000800 */
[----:B---3--:R-:W-:-:S03]  /*2ec0*/  FADD R20, R20, R23 ;  /* 0x0000001714147221 */ /* 0x008fc60000000000 */
[----:B------:R-:W3:Y:S01]  /*2ed0*/  LDS R23, [R90+0x8d00] ;  /* 0x008d00005a177984 */ /* 0x000ee20000000800 */
[----:B----4-:R-:W-:-:S03]  /*2ee0*/  FADD R20, R20, R27 ;  /* 0x0000001b14147221 */ /* 0x010fc60000000000 */
[----:B------:R-:W4:Y:S01]  /*2ef0*/  LDS R27, [R90+0x8e00] ;  /* 0x008e00005a1b7984 */ /* 0x000f220000000800 */
[----:B-----5:R-:W-:-:S03]  /*2f00*/  FADD R20, R20, R29 ;  /* 0x0000001d14147221 */ /* 0x020fc60000000000 */
[----:B------:R-:W5:Y:S01]  /*2f10*/  LDS R29, [R90+0x8f00] ;  /* 0x008f00005a1d7984 */ /* 0x000f620000000800 */
[----:B0-----:R-:W-:-:S03]  /*2f20*/  FADD R20, R20, R31 ;  /* 0x0000001f14147221 */ /* 0x001fc60000000000 */
[----:B------:R-:W0:Y:S01]  /*2f30*/  LDS R31, [R90+0x9000] ;  /* 0x009000005a1f7984 */ /* 0x000e220000000800 */
[----:B------:R-:W-:-:S04]  /*2f40*/  FADD R20, R20, R33 ;  /* 0x0000002114147221 */ /* 0x000fc80000000000 */
[----:B------:R-:W-:-:S04]  /*2f50*/  FADD R20, R20, R35 ;  /* 0x0000002314147221 */ /* 0x000fc80000000000 */
[----:B------:R-:W-:-:S04]  /*2f60*/  FADD R20, R20, R37 ;  /* 0x0000002514147221 */ /* 0x000fc80000000000 */
[----:B------:R-:W-:-:S04]  /*2f70*/  FADD R20, R20, R39 ;  /* 0x0000002714147221 */ /* 0x000fc80000000000 */
[----:B-1----:R-:W-:-:S04]  /*2f80*/  FADD R20, R20, R41 ;  /* 0x0000002914147221 */ /* 0x002fc80000000000 */
[----:B--2---:R-:W-:-:S04]  /*2f90*/  FADD R20, R20, R21 ;  /* 0x0000001514147221 */ /* 0x004fc80000000000 */
[----:B---3--:R-:W-:-:S04]  /*2fa0*/  FADD R20, R20, R23 ;  /* 0x0000001714147221 */ /* 0x008fc80000000000 */
[----:B----4-:R-:W-:-:S04]  /*2fb0*/  FADD R20, R20, R27 ;  /* 0x0000001b14147221 */ /* 0x010fc80000000000 */
[----:B-----5:R-:W-:-:S04]  /*2fc0*/  FADD R20, R20, R29 ;  /* 0x0000001d14147221 */ /* 0x020fc80000000000 */
[----:B0-----:R-:W-:-:S05]  /*2fd0*/  FADD R31, R20, R31 ;  /* 0x0000001f141f7221 */ /* 0x001fca0000000000 */
[----:B------:R2:W-:Y:S02]  /*2fe0*/  STS [R90+0xc200], R31 ;  /* 0x00c2001f5a007388 */ /* 0x0005e40000000800 */
.L_x_20:
[----:B------:R-:W-:Y:S05]  /*2ff0*/  BSYNC.RECONVERGENT B0 ;  /* 0x0000000000007941 */ /* 0x000fea0003800200 */
.L_x_19:
[----:B------:R-:W-:Y:S06]  /*3000*/  BAR.SYNC.DEFER_BLOCKING 0x0 ;  /* 0x0000000000007b1d */ /* 0x000fec0000010000 */
[----:B------:R-:W-:Y:S04]  /*3010*/  BSSY.RECONVERGENT B0, `(.L_x_21) ;  /* 0x0000020000007945 */ /* 0x000fe80003800200 */
[----:B------:R-:W-:Y:S05]  /*3020*/  @P0 BRA `(.L_x_22) ;  /* 0x0000000000780947 */ /* 0x000fea0003800000 */
[----:B-1----:R-:W-:Y:S04]  /*3030*/  LDS R20, [R90+0xc600] ;  /* 0x00c600005a147984 */ /* 0x002fe80000000800 */
[----:B------:R-:W1:Y:S04]  /*3040*/  LDS R21, [R90+0xc100] ;  /* 0x00c100005a157984 */ /* 0x000e680000000800 */
[----:B------:R-:W3:Y:S04]  /*3050*/  LDS R22, [R90+0xc500] ;  /* 0x00c500005a167984 */ /* 0x000ee80000000800 */
[----:B------:R-:W4:Y:S01]  /*3060*/  LDS R30, [R90+0xc200] ;  /* 0x00c200005a1e7984 */ /* 0x000f220000000800 */
[----:B-1----:R-:W-:-:S04]  /*3070*/  FSETP.GT.AND P0, PT, R20, R21, PT ;  /* 0x000000151400720b */ /* 0x002fc80003f04000 */
[----:B------:R-:W-:-:S05]  /*3080*/  FSEL R23, R20, R21, P0 ;  /* 0x0000001514177208 */ /* 0x000fca0000000000 */
[--C-:B------:R-:W-:Y:S01]  /*3090*/  FADD R28, R20, -R23.reuse ;  /* 0x80000017141c7221 */ /* 0x100fe20000000000 */
[----:B------:R-:W-:Y:S01]  /*30a0*/  FADD R20, R21, -R23 ;  /* 0x8000001715147221 */ /* 0x000fe20000000000 */
[----:B------:R1:W-:Y:S02]  /*30b0*/  STS [R90+0xc600], R23 ;  /* 0x00c600175a007388 */ /* 0x0003e40000000800 */
[-C--:B------:R-:W-:Y:S01]  /*30c0*/  FFMA.SAT R27, R28, R25.reuse, 0.5 ;  /* 0x3f0000001c1b7423 */ /* 0x080fe20000002019 */
[----:B------:R-:W-:-:S03]  /*30d0*/  FFMA.SAT R25, R20, R25, 0.5 ;  /* 0x3f00000014197423 */ /* 0x000fc60000002019 */
[-C--:B------:R-:W-:Y:S01]  /*30e0*/  FFMA.RM R27, R27, R26.reuse, 12582913 ;  /* 0x4b4000011b1b7423 */ /* 0x080fe2000000401a */
[----:B------:R-:W-:-:S03]  /*30f0*/  FFMA.RM R25, R25, R26, 12582913 ;  /* 0x4b40000119197423 */ /* 0x000fc6000000401a */
[C---:B------:R-:W-:Y:S01]  /*3100*/  FADD R21, R27.reuse, -12583039 ;  /* 0xcb40007f1b157421 */ /* 0x040fe20000000000 */
[----:B------:R-:W-:-:S03]  /*3110*/  SHF.L.U32 R27, R27, 0x17, RZ ;  /* 0x000000171b1b7819 */ /* 0x000fc600000006ff */
[C---:B------:R-:W-:Y:S01]  /*3120*/  FFMA R29, R28.reuse, 1.4426950216293334961, -R21 ;  /* 0x3fb8aa3b1c1d7823 */ /* 0x040fe20000000815 */
[C---:B------:R-:W-:Y:S01]  /*3130*/  FADD R21, R25.reuse, -12583039 ;  /* 0xcb40007f19157421 */ /* 0x040fe20000000000 */
[----:B------:R-:W-:Y:S02]  /*3140*/  SHF.L.U32 R25, R25, 0x17, RZ ;  /* 0x0000001719197819 */ /* 0x000fe400000006ff */
[----:B------:R-:W-:Y:S01]  /*3150*/  FFMA R29, R28, 1.925963033500011079e-08, R29 ;  /* 0x32a570601c1d7823 */ /* 0x000fe2000000001d */
[----:B------:R-:W-:-:S03]  /*3160*/  FFMA R21, R20, 1.4426950216293334961, -R21 ;  /* 0x3fb8aa3b14157823 */ /* 0x000fc60000000815 */
[----:B------:R-:W5:Y:S01]  /*3170*/  MUFU.EX2 R26, R29 ;  /* 0x0000001d001a7308 */ /* 0x000f620000000800 */
[----:B------:R-:W-:-:S07]  /*3180*/  FFMA R21, R20, 1.925963033500011079e-08, R21 ;  /* 0x32a5706014157823 */ /* 0x000fce0000000015 */
[----:B------:R-:W0:Y:S01]  /*3190*/  MUFU.EX2 R20, R21 ;  /* 0x0000001500147308 */ /* 0x000e220000000800 */
[----:B-----5:R-:W-:-:S04]  /*31a0*/  FMUL R27, R27, R26 ;  /* 0x0000001a1b1b7220 */ /* 0x020fc80000400000 */
[----:B---3--:R-:W-:Y:S01]  /*31b0*/  FMUL R22, R22, R27 ;  /* 0x0000001b16167220 */ /* 0x008fe20000400000 */
[----:B0-----:R-:W-:-:S04]  /*31c0*/  FMUL R25, R25, R20 ;  /* 0x0000001419197220 */ /* 0x001fc80000400000 */
[----:B------:R1:W-:Y:S01]  /*31d0*/  STS [R90+0xc400], R22 ;  /* 0x00c400165a007388 */ /* 0x0003e20000000800 */
[----:B----4-:R-:W-:-:S03]  /*31e0*/  FFMA R27, R25, R30, R22 ;  /* 0x0000001e191b7223 */ /* 0x010fc60000000016 */
[----:B------:R1:W-:Y:S04]  /*31f0*/  STS [R90+0xc300], R25 ;  /* 0x00c300195a007388 */ /* 0x0003e80000000800 */
[----:B------:R1:W-:Y:S02]  /*3200*/  STS [R90+0xc500], R27 ;  /* 0x00c5001b5a007388 */ /* 0x0003e40000000800 */
.L_x_22:
[----:B------:R-:W-:Y:S05]  /*3210*/  BSYNC.RECONVERGENT B0 ;  /* 0x0000000000007941 */ /* 0x000fea0003800200 */
.L_x_21:
[----:B------:R-:W3:Y:S01]  /*3220*/  LDCU.64 UR4, c[0x0][0x398] ;  /* 0x00007300ff0477ac */ /* 0x000ee20008000a00 */
[----:B------:R-:W-:-:S05]  /*3230*/  IMAD R46, R43, R24, RZ ;  /* 0x000000182b2e7224 */ /* 0x000fca00078e02ff */
[----:B------:R-:W-:Y:S01]  /*3240*/  SHF.R.S32.HI R34, RZ, 0x1f, R46 ;  /* 0x0000001fff227819 */ /* 0x000fe2000001142e */
[----:B------:R-:W-:Y:S01]  /*3250*/  BAR.SYNC.DEFER_BLOCKING 0x0 ;  /* 0x0000000000007b1d */ /* 0x000fe20000010000 */
[-C--:B-1----:R-:W-:Y:S02]  /*3260*/  IADD3 R27, P0, PT, R11, R46.reuse, RZ ;  /* 0x0000002e0b1b7210 */ /* 0x082fe40007f1e0ff */
[-C--:B------:R-:W-:Y:S02]  /*3270*/  IADD3 R21, P1, PT, R6, R46.reuse, RZ ;  /* 0x0000002e06157210 */ /* 0x080fe40007f3e0ff */
[-C--:B------:R-:W-:Y:S02]  /*3280*/  IADD3 R23, P2, PT, R5, R46.reuse, RZ ;  /* 0x0000002e05177210 */ /* 0x080fe40007f5e0ff */
[----:B------:R-:W-:Y:S02]  /*3290*/  IADD3 R25, P3, PT, R18, R46, RZ ;  /* 0x0000002e12197210 */ /* 0x000fe40007f7e0ff */
[----:B------:R-:W-:-:S02]  /*32a0*/  LEA.HI.X.SX32 R36, R11, R34, 0x1, P0 ;  /* 0x000000220b247211 */ /* 0x000fc400000f0eff */
[-C--:B------:R-:W-:Y:S02]  /*32b0*/  LEA.HI.X.SX32 R30, R6, R34.reuse, 0x1, P1 ;  /* 0x00000022061e7211 */ /* 0x080fe400008f0eff */
[-C--:B------:R-:W-:Y:S02]  /*32c0*/  LEA.HI.X.SX32 R28, R5, R34.reuse, 0x1, P2 ;  /* 0x00000022051c7211 */ /* 0x080fe400010f0eff */
[----:B------:R-:W-:Y:S02]  /*32d0*/  LEA.HI.X.SX32 R26, R18, R34, 0x1, P3 ;  /* 0x00000022121a7211 */ /* 0x000fe400018f0eff */
[----:B---3--:R-:W-:Y:S02]  /*32e0*/  LEA R32, P0, R27, UR4, 0x2 ;  /* 0x000000041b207c11 */ /* 0x008fe4000f8010ff */
[----:B------:R-:W-:Y:S02]  /*32f0*/  LEA R20, P1, R21, UR4, 0x2 ;  /* 0x0000000415147c11 */ /* 0x000fe4000f8210ff */
[----:B------:R-:W-:-:S02]  /*3300*/  LEA R22, P2, R23, UR4, 0x2 ;  /* 0x0000000417167c11 */ /* 0x000fc4000f8410ff */
[----:B------:R-:W-:Y:S02]  /*3310*/  LEA R24, P3, R25, UR4, 0x2 ;  /* 0x0000000419187c11 */ /* 0x000fe4000f8610ff */
[----:B------:R-:W-:Y:S02]  /*3320*/  LEA.HI.X R33, R27, UR5, R36, 0x2, P0 ;  /* 0x000000051b217c11 */ /* 0x000fe400080f1424 */
[----:B------:R-:W-:Y:S02]  /*3330*/  LEA.HI.X R21, R21, UR5, R30, 0x2, P1 ;  /* 0x0000000515157c11 */ /* 0x000fe400088f141e */
[----:B------:R-:W-:Y:S02]  /*3340*/  LEA.HI.X R23, R23, UR5, R28, 0x2, P2 ;  /* 0x0000000517177c11 */ /* 0x000fe400090f141c */
[----:B------:R-:W-:Y:S02]  /*3350*/  LEA.HI.X R25, R25, UR5, R26, 0x2, P3 ;  /* 0x0000000519197c11 */ /* 0x000fe400098f141a */
[----:B------:R-:W-:-:S02]  /*3360*/  IADD3 R27, P0, PT, R4, R46, RZ ;  /* 0x0000002e041b7210 */ /* 0x000fc40007f1e0ff */
[CC--:B------:R-:W-:Y:S01]  /*3370*/  IADD3 R29, P1, PT, R19.reuse, R46.reuse, RZ ;  /* 0x0000002e131d7210 */ /* 0x0c0fe20007f3e0ff */
[----:B------:R-:W3:Y:S01]  /*3380*/  LDG.E R120, desc[UR36][R24.64] ;  /* 0x0000002418787981 */ /* 0x000ee2000c1e1900 */
[-C--:B--2---:R-:W-:Y:S02]  /*3390*/  IADD3 R31, P2, PT, R64, R46.reuse, RZ ;  /* 0x0000002e401f7210 */ /* 0x084fe40007f5e0ff */
[----:B------:R-:W-:Y:S02]  /*33a0*/  IADD3 R35, P3, PT, R72, R46, RZ ;  /* 0x0000002e48237210 */ /* 0x000fe40007f7e0ff */
[-C--:B------:R-:W-:Y:S02]  /*33b0*/  LEA.HI.X.SX32 R44, R4, R34.reuse, 0x1, P0 ;  /* 0x00000022042c7211 */ /* 0x080fe400000f0eff */
[-C--:B------:R-:W-:Y:S02]  /*33c0*/  LEA.HI.X.SX32 R42, R19, R34.reuse, 0x1, P1 ;  /* 0x00000022132a7211 */ /* 0x080fe400008f0eff */
[----:B------:R-:W-:-:S02]  /*33d0*/  LEA.HI.X.SX32 R40, R64, R34, 0x1, P2 ;  /* 0x0000002240287211 */ /* 0x000fc400010f0eff */
[----:B------:R-:W-:Y:S02]  /*33e0*/  LEA.HI.X.SX32 R38, R72, R34, 0x1, P3 ;  /* 0x0000002248267211 */ /* 0x000fe400018f0eff */
[----:B------:R-:W-:Y:S02]  /*33f0*/  LEA R26, P0, R27, UR4, 0x2 ;  /* 0x000000041b1a7c11 */ /* 0x000fe4000f8010ff */
[----:B------:R-:W-:Y:S02]  /*3400*/  LEA R28, P1, R29, UR4, 0x2 ;  /* 0x000000041d1c7c11 */ /* 0x000fe4000f8210ff */
[----:B------:R-:W-:Y:S02]  /*3410*/  LEA R30, P2, R31, UR4, 0x2 ;  /* 0x000000041f1e7c11 */ /* 0x000fe4000f8410ff */
[----:B------:R-:W-:Y:S02]  /*3420*/  LEA R36, P3, R35, UR4, 0x2 ;  /* 0x0000000423247c11 */ /* 0x000fe4000f8610ff */
[----:B------:R-:W-:-:S02]  /*3430*/  LEA.HI.X R27, R27, UR5, R44, 0x2, P0 ;  /* 0x000000051b1b7c11 */ /* 0x000fc400080f142c */
[----:B------:R-:W-:Y:S02]  /*3440*/  LEA.HI.X R29, R29, UR5, R42, 0x2, P1 ;  /* 0x000000051d1d7c11 */ /* 0x000fe400088f142a */
[----:B------:R-:W-:Y:S01]  /*3450*/  LEA.HI.X R31, R31, UR5, R40, 0x2, P2 ;  /* 0x000000051f1f7c11 */ /* 0x000fe200090f1428 */
[----:B------:R-:W2:Y:S01]  /*3460*/  LDG.E R122, desc[UR36][R26.64] ;  /* 0x000000241a7a7981 */ /* 0x000ea2000c1e1900 */
[----:B------:R-:W-:Y:S02]  /*3470*/  LEA.HI.X R37, R35, UR5, R38, 0x2, P3 ;  /* 0x0000000523257c11 */ /* 0x000fe400098f1426 */
[-C--:B------:R-:W-:Y:S01]  /*3480*/  IADD3 R39, P0, PT, R3, R46.reuse, RZ ;  /* 0x0000002e03277210 */ /* 0x080fe20007f1e0ff */
[----:B------:R-:W4:Y:S01]  /*3490*/  LDG.E R124, desc[UR36][R28.64] ;  /* 0x000000241c7c7981 */ /* 0x000f22000c1e1900 */
[-C--:B------:R-:W-:Y:S02]  /*34a0*/  IADD3 R41, P1, PT, R65, R46.reuse, RZ ;  /* 0x0000002e41297210 */ /* 0x080fe40007f3e0ff */
[-C--:B------:R-:W-:Y:S01]  /*34b0*/  IADD3 R43, P2, PT, R66, R46.reuse, RZ ;  /* 0x0000002e422b7210 */ /* 0x080fe20007f5e0ff */
[----:B------:R-:W5:Y:S01]  /*34c0*/  LDG.E R115, desc[UR36][R30.64] ;  /* 0x000000241e737981 */ /* 0x000f62000c1e1900 */
[----:B------:R-:W-:-:S02]  /*34d0*/  IADD3 R35, P3, PT, R74, R46, RZ ;  /* 0x0000002e4a237210 */ /* 0x000fc40007f7e0ff */
[-C--:B------:R-:W-:Y:S01]  /*34e0*/  LEA.HI.X.SX32 R106, R3, R34.reuse, 0x1, P0 ;  /* 0x00000022036a7211 */ /* 0x080fe200000f0eff */
[----:B------:R-:W5:Y:S01]  /*34f0*/  LDG.E R36, desc[UR36][R36.64] ;  /* 0x0000002424247981 */ /* 0x000f62000c1e1900 */
[-C--:B------:R-:W-:Y:S02]  /*3500*/  LEA.HI.X.SX32 R52, R65, R34.reuse, 0x1, P1 ;  /* 0x0000002241347211 */ /* 0x080fe400008f0eff */
[-C--:B------:R-:W-:Y:S02]  /*3510*/  LEA.HI.X.SX32 R50, R66, R34.reuse, 0x1, P2 ;  /* 0x0000002242327211 */ /* 0x080fe400010f0eff */
[----:B------:R-:W-:Y:S02]  /*3520*/  LEA.HI.X.SX32 R48, R74, R34, 0x1, P3 ;  /* 0x000000224a307211 */ /* 0x000fe400018f0eff */
[----:B------:R-:W-:Y:S02]  /*3530*/  LEA R38, P0, R39, UR4, 0x2 ;  /* 0x0000000427267c11 */ /* 0x000fe4000f8010ff */
[----:B------:R-:W-:-:S02]  /*3540*/  LEA R40, P1, R41, UR4, 0x2 ;  /* 0x0000000429287c11 */ /* 0x000fc4000f8210ff */
[----:B------:R-:W-:Y:S02]  /*3550*/  LEA R42, P2, R43, UR4, 0x2 ;  /* 0x000000042b2a7c11 */ /* 0x000fe4000f8410ff */
[----:B------:R-:W-:Y:S02]  /*3560*/  LEA R44, P3, R35, UR4, 0x2 ;  /* 0x00000004232c7c11 */ /* 0x000fe4000f8610ff */
[----:B------:R-:W-:Y:S02]  /*3570*/  LEA.HI.X R39, R39, UR5, R106, 0x2, P0 ;  /* 0x0000000527277c11 */ /* 0x000fe400080f146a */
[----:B------:R-:W-:Y:S02]  /*3580*/  LEA.HI.X R41, R41, UR5, R52, 0x2, P1 ;  /* 0x0000000529297c11 */ /* 0x000fe400088f1434 */
[----:B------:R-:W-:Y:S01]  /*3590*/  LEA.HI.X R43, R43, UR5, R50, 0x2, P2 ;  /* 0x000000052b2b7c11 */ /* 0x000fe200090f1432 */
[----:B------:R-:W5:Y:S01]  /*35a0*/  LDG.E R38, desc[UR36][R38.64] ;  /* 0x0000002426267981 */ /* 0x000f62000c1e1900 */
[----:B------:R-:W-:-:S02]  /*35b0*/  LEA.HI.X R45, R35, UR5, R48, 0x2, P3 ;  /* 0x00000005232d7c11 */ /* 0x000fc400098f1430 */
[-C--:B------:R-:W-:Y:S01]  /*35c0*/  IADD3 R47, P0, PT, R67, R46.reuse, RZ ;  /* 0x0000002e432f7210 */ /* 0x080fe20007f1e0ff */
[----:B------:R-:W5:Y:S01]  /*35d0*/  LDG.E R40, desc[UR36][R40.64] ;  /* 0x0000002428287981 */ /* 0x000f62000c1e1900 */
[-C--:B------:R-:W-:Y:S02]  /*35e0*/  IADD3 R49, P1, PT, R75, R46.reuse, RZ ;  /* 0x0000002e4b317210 */ /* 0x080fe40007f3e0ff */
[-C--:B------:R-:W-:Y:S01]  /*35f0*/  IADD3 R51, P2, PT, R73, R46.reuse, RZ ;  /* 0x0000002e49337210 */ /* 0x080fe20007f5e0ff */
[----:B------:R-:W5:Y:S01]  /*3600*/  LDG.E R42, desc[UR36][R42.64] ;  /* 0x000000242a2a7981 */ /* 0x000f62000c1e1900 */
[----:B------:R-:W-:Y:S02]  /*3610*/  IADD3 R35, P3, PT, R77, R46, RZ ;  /* 0x0000002e4d237210 */ /* 0x000fe40007f7e0ff */
[-C--:B------:R-:W-:Y:S01]  /*3620*/  LEA.HI.X.SX32 R112, R67, R34.reuse, 0x1, P0 ;  /* 0x0000002243707211 */ /* 0x080fe200000f0eff */
[----:B------:R-:W5:Y:S01]  /*3630*/  LDG.E R44, desc[UR36][R44.64] ;  /* 0x000000242c2c7981 */ /* 0x000f62000c1e1900 */
[----:B------:R-:W-:-:S02]  /*3640*/  LEA.HI.X.SX32 R108, R75, R34, 0x1, P1 ;  /* 0x000000224b6c7211 */ /* 0x000fc400008f0eff */
[-C--:B------:R-:W-:Y:S02]  /*3650*/  LEA.HI.X.SX32 R106, R73, R34.reuse, 0x1, P2 ;  /* 0x00000022496a7211 */ /* 0x080fe400010f0eff */
[----:B------:R-:W-:Y:S02]  /*3660*/  LEA.HI.X.SX32 R34, R77, R34, 0x1, P3 ;  /* 0x000000224d227211 */ /* 0x000fe400018f0eff */
[----:B------:R-:W-:Y:S02]  /*3670*/  LEA R46, P0, R47, UR4, 0x2 ;  /* 0x000000042f2e7c11 */ /* 0x000fe4000f8010ff */
[----:B------:R-:W-:Y:S02]  /*3680*/  LEA R48, P1, R49, UR4, 0x2 ;  /* 0x0000000431307c11 */ /* 0x000fe4000f8210ff */
[----:B------:R-:W-:Y:S02]  /*3690*/  LEA R50, P2, R51, UR4, 0x2 ;  /* 0x0000000433327c11 */ /* 0x000fe4000f8410ff */
[----:B------:R-:W-:-:S02]  /*36a0*/  LEA R52, P3, R35, UR4, 0x2 ;  /* 0x0000000423347c11 */ /* 0x000fc4000f8610ff */
[----:B------:R-:W-:Y:S02]  /*36b0*/  LEA.HI.X R47, R47, UR5, R112, 0x2, P0 ;  /* 0x000000052f2f7c11 */ /* 0x000fe400080f1470 */
[----:B------:R-:W-:Y:S01]  /*36c0*/  LEA.HI.X R49, R49, UR5, R108, 0x2, P1 ;  /* 0x0000000531317c11 */ /* 0x000fe200088f146c */
[----:B------:R-:W5:Y:S01]  /*36d0*/  LDG.E R112, desc[UR36][R22.64] ;  /* 0x0000002416707981 */ /* 0x000f62000c1e1900 */
[----:B------:R-:W-:Y:S02]  /*36e0*/  LEA.HI.X R51, R51, UR5, R106, 0x2, P2 ;  /* 0x0000000533337c11 */ /* 0x000fe400090f146a */
[----:B------:R-:W-:Y:S01]  /*36f0*/  LEA.HI.X R53, R35, UR5, R34, 0x2, P3 ;  /* 0x0000000523357c11 */ /* 0x000fe200098f1422 */
[----:B------:R1:W5:Y:S04]  /*3700*/  LDG.E R106, desc[UR36][R32.64] ;  /* 0x00000024206a7981 */ /* 0x000368000c1e1900 */
[----:B------:R0:W5:Y:S04]  /*3710*/  LDG.E R108, desc[UR36][R20.64] ;  /* 0x00000024146c7981 */ /* 0x000168000c1e1900 */
[----:B------:R-:W5:Y:S04]  /*3720*/  LDG.E R46, desc[UR36][R46.64] ;  /* 0x000000242e2e7981 */ /* 0x000f68000c1e1900 */
[----:B------:R-:W5:Y:S04]  /*3730*/  LDG.E R48, desc[UR36][R48.64] ;  /* 0x0000002430307981 */ /* 0x000f68000c1e1900 */
[----:B------:R-:W5:Y:S04]  /*3740*/  LDG.E R50, desc[UR36][R50.64] ;  /* 0x0000002432327981 */ /* 0x000f68000c1e1900 */
[----:B------:R-:W5:Y:S04]  /*3750*/  LDG.E R52, desc[UR36][R52.64] ;  /* 0x0000002434347981 */ /* 0x000f68000c1e1900 */
[----:B-1----:R-:W1:Y:S02]  /*3760*/  LDS.128 R32, [R87+0xc300] ;  /* 0x00c3000057207984 */ /* 0x002e640000000c00 */
[-C--:B-1----:R-:W-:Y:S01]  /*3770*/  FMUL R28, R113, R32.reuse ;  /* 0x00000020711c7220 */ /* 0x082fe20000400000 */
[-C--:B------:R-:W-:Y:S01]  /*3780*/  FMUL R29, R111, R32.reuse ;  /* 0x000000206f1d7220 */ /* 0x080fe20000400000 */
[-C--:B------:R-:W-:Y:S01]  /*3790*/  FMUL R30, R109, R32.reuse ;  /* 0x000000206d1e7220 */ /* 0x080fe20000400000 */
[----:B------:R-:W-:Y:S01]  /*37a0*/  FMUL R31, R107, R32 ;  /* 0x000000206b1f7220 */ /* 0x000fe20000400000 */
[-C--:B------:R-:W-:Y:S01]  /*37b0*/  FMUL R24, R118, R33.reuse ;  /* 0x0000002176187220 */ /* 0x080fe20000400000 */
[-C--:B------:R-:W-:Y:S01]  /*37c0*/  FMUL R25, R116, R33.reuse ;  /* 0x0000002174197220 */ /* 0x080fe20000400000 */
[-C--:B------:R-:W-:Y:S01]  /*37d0*/  FMUL R26, R114, R33.reuse ;  /* 0x00000021721a7220 */ /* 0x080fe20000400000 */
[----:B------:R-:W-:Y:S01]  /*37e0*/  FMUL R27, R110, R33 ;  /* 0x000000216e1b7220 */ /* 0x000fe20000400000 */
[-C--:B0-----:R-:W-:Y:S01]  /*37f0*/  FMUL R20, R105, R34.reuse ;  /* 0x0000002269147220 */ /* 0x081fe20000400000 */
[-C--:B------:R-:W-:Y:S01]  /*3800*/  FMUL R21, R103, R34.reuse ;  /* 0x0000002267157220 */ /* 0x080fe20000400000 */
[-C--:B------:R-:W-:Y:S01]  /*3810*/  FMUL R22, R101, R34.reuse ;  /* 0x0000002265167220 */ /* 0x080fe20000400000 */
[----:B------:R-:W-:Y:S01]  /*3820*/  FMUL R23, R99, R34 ;  /* 0x0000002263177220 */ /* 0x000fe20000400000 */
[-C--:B------:R-:W-:Y:S01]  /*3830*/  FMUL R32, R104, R35.reuse ;  /* 0x0000002368207220 */ /* 0x080fe20000400000 */
[-C--:B------:R-:W-:Y:S01]  /*3840*/  FMUL R33, R102, R35.reuse ;  /* 0x0000002366217220 */ /* 0x080fe20000400000 */
[-C--:B------:R-:W-:Y:S01]  /*3850*/  FMUL R34, R100, R35.reuse ;  /* 0x0000002364227220 */ /* 0x080fe20000400000 */
[----:B------:R-:W-:Y:S01]  /*3860*/  FMUL R35, R98, R35 ;  /* 0x0000002362237220 */ /* 0x000fe20000400000 */
[----:B------:R-:W-:Y:S04]  /*3870*/  STS.128 [R10], R28 ;  /* 0x0000001c0a007388 */ /* 0x000fe80000000c00 */
[----:B------:R-:W-:Y:S04]  /*3880*/  STS.128 [R10+0x100], R24 ;  /* 0x000100180a007388 */ /* 0x000fe80000000c00 */
[----:B------:R-:W-:Y:S04]  /*3890*/  STS.128 [R10+0x200], R20 ;  /* 0x000200140a007388 */ /* 0x000fe80000000c00 */
[----:B------:R-:W-:Y:S04]  /*38a0*/  STS.128 [R10+0x300], R32 ;  /* 0x000300200a007388 */ /* 0x000fe80000000c00 */
[----:B---3--:R-:W-:Y:S04]  /*38b0*/  STS [R85+0x4c30], R120 ;  /* 0x004c307855007388 */ /* 0x008fe80000000800 */
[----:B--2---:R-:W-:Y:S04]  /*38c0*/  STS [R85+0x5040], R122 ;  /* 0x0050407a55007388 */ /* 0x004fe80000000800 */
[----:B----4-:R-:W-:Y:S04]  /*38d0*/  STS [R85+0x5450], R124 ;  /* 0x0054507c55007388 */ /* 0x010fe80000000800 */
[----:B-----5:R-:W-:Y:S04]  /*38e0*/  STS [R85+0x5860], R115 ;  /* 0x0058607355007388 */ /* 0x020fe80000000800 */
        /* <DEDUP_REMOVED lines=11> */
[----:B------:R-:W-:Y:S01]  /*39a0*/  STS [R85+0x7cf0], R52 ;  /* 0x007cf03455007388 */ /* 0x000fe20000000800 */
[----:B------:R-:W-:Y:S06]  /*39b0*/  BAR.SYNC.DEFER_BLOCKING 0x0 ;  /* 0x0000000000007b1d */ /* 0x000fec0000010000 */
[----:B------:R-:W0:Y:S02]  /*39c0*/  LDS.128 R20, [R87+0xc400] ;  /* 0x00c4000057147984 */ /* 0x000e240000000c00 */
[----:B0-----:R-:W-:Y:S01]  /*39d0*/  FMUL R50, R23, R96 ;  /* 0x0000006017327220 */ /* 0x001fe20000400000 */
[----:B------:R-:W-:-:S02]  /*39e0*/  HFMA2 R96, -RZ, RZ, 0, 0 ;  /* 0x00000000ff607431 */ /* 0x000fc400000001ff */
[C---:B------:R-:W-:Y:S01]  /*39f0*/  FMUL R53, R20.reuse, R59 ;  /* 0x0000003b14357220 */ /* 0x040fe20000400000 */
[C---:B------:R-:W-:Y:S01]  /*3a00*/  FMUL R37, R20.reuse, R57 ;  /* 0x0000003914257220 */ /* 0x040fe20000400000 */
[C---:B------:R-:W-:Y:S01]  /*3a10*/  FMUL R39, R20.reuse, R55 ;  /* 0x0000003714277220 */ /* 0x040fe20000400000 */
[----:B------:R-:W-:Y:S01]  /*3a20*/  FMUL R61, R20, R61 ;  /* 0x0000003d143d7220 */ /* 0x000fe20000400000 */
        /* <DEDUP_REMOVED lines=10> */
[----:B------:R-:W-:-:S07]  /*3ad0*/  FMUL R62, R23, R62 ;  /* 0x0000003e173e7220 */ /* 0x000fce0000400000 */
.L_x_23:
[C---:B------:R-:W-:Y:S01]  /*3ae0*/  IMAD R21, R96.reuse, 0x41, R88 ;  /* 0x0000004160157824 */ /* 0x040fe200078e0258 */
[----:B------:R-:W-:Y:S02]  /*3af0*/  LEA R99, R93, R96, 0x8 ;  /* 0x000000605d637211 */ /* 0x000fe400078e40ff */
[----:B------:R-:W-:Y:S02]  /*3b00*/  IADD3 R96, PT, PT, R96, 0x8, RZ ;  /* 0x0000000860607810 */ /* 0x000fe40007ffe0ff */
[-C--:B------:R-:W-:Y:S02]  /*3b10*/  LEA R99, R99, R92.reuse, 0x2 ;  /* 0x0000005c63637211 */ /* 0x080fe400078e10ff */
[----:B------:R-:W-:Y:S02]  /*3b20*/  LEA R98, R21, R92, 0x2 ;  /* 0x0000005c15627211 */ /* 0x000fe400078e10ff */
[----:B------:R-:W-:Y:S01]  /*3b30*/  ISETP.NE.AND P0, PT, R96, 0x40, PT ;  /* 0x000000406000780c */ /* 0x000fe20003f05270 */
[----:B------:R-:W-:Y:S04]  /*3b40*/  LDS.128 R20, [R99+0x8100] ;  /* 0x0081000063147984 */ /* 0x000fe80000000c00 */
[----:B------:R-:W0:Y:S04]  /*3b50*/  LDS.128 R40, [R98+0x4000] ;  /* 0x0040000062287984 */ /* 0x000e280000000c00 */
[----:B------:R-:W1:Y:S04]  /*3b60*/  LDS.128 R44, [R98+0x4100] ;  /* 0x00410000622c7984 */ /* 0x000e680000000c00 */
[----:B------:R-:W2:Y:S04]  /*3b70*/  LDS R52, [R98+0x4110] ;  /* 0x0041100062347984 */ /* 0x000ea80000000800 */
[----:B------:R-:W3:Y:S04]  /*3b80*/  LDS.128 R24, [R99+0x8200] ;  /* 0x0082000063187984 */ /* 0x000ee80000000c00 */
[----:B------:R-:W4:Y:S04]  /*3b90*/  LDS.128 R28, [R99+0x8300] ;  /* 0x00830000631c7984 */ /* 0x000f280000000c00 */
[----:B------:R-:W5:Y:S04]  /*3ba0*/  LDS.128 R32, [R99+0x8400] ;  /* 0x0084000063207984 */ /* 0x000f680000000c00 */
[----:B------:R-:W5:Y:S04]  /*3bb0*/  LDS.64 R56, [R98+0x4208] ;  /* 0x0042080062387984 */ /* 0x000f680000000a00 */
[----:B------:R-:W5:Y:S01]  /*3bc0*/  LDS.64 R80, [R98+0x4210] ;  /* 0x0042100062507984 */ /* 0x000f620000000a00 */
[C---:B0-----:R-:W-:Y:S01]  /*3bd0*/  FFMA R100, R20.reuse, R42, R39 ;  /* 0x0000002a14647223 */ /* 0x041fe20000000027 */
[C---:B------:R-:W-:Y:S01]  /*3be0*/  FFMA R37, R20.reuse, R41, R37 ;  /* 0x0000002914257223 */ /* 0x040fe20000000025 */
[C---:B------:R-:W-:Y:S01]  /*3bf0*/  FFMA R61, R20.reuse, R43, R61 ;  /* 0x0000002b143d7223 */ /* 0x040fe2000000003d */
[----:B------:R-:W-:Y:S01]  /*3c00*/  FFMA R38, R20, R40, R53 ;  /* 0x0000002814267223 */ /* 0x000fe20000000035 */
[C---:B-1----:R-:W-:Y:S01]  /*3c10*/  FFMA R59, R21.reuse, R47, R100 ;  /* 0x0000002f153b7223 */ /* 0x042fe20000000064 */
[----:B------:R-:W-:-:S02]  /*3c20*/  FFMA R20, R21, R46, R37 ;  /* 0x0000002e15147223 */ /* 0x000fc40000000025 */
[C---:B------:R-:W-:Y:S01]  /*3c30*/  FFMA R53, R21.reuse, R45, R38 ;  /* 0x0000002d15357223 */ /* 0x040fe20000000026 */
[----:B--2---:R-:W-:Y:S01]  /*3c40*/  FFMA R100, R21, R52, R61 ;  /* 0x0000003415647223 */ /* 0x004fe2000000003d */
[-C--:B---3--:R-:W-:Y:S01]  /*3c50*/  FFMA R58, R40, R24.reuse, R58 ;  /* 0x00000018283a7223 */ /* 0x088fe2000000003a */
[----:B------:R-:W-:Y:S01]  /*3c60*/  FFMA R61, R41, R24, R36 ;  /* 0x00000018293d7223 */ /* 0x000fe20000000024 */
[C---:B------:R-:W-:Y:S01]  /*3c70*/  FFMA R54, R24.reuse, R42, R54 ;  /* 0x0000002a18367223 */ /* 0x040fe20000000036 */
[----:B------:R-:W-:Y:S01]  /*3c80*/  FFMA R37, R24, R43, R60 ;  /* 0x0000002b18257223 */ /* 0x000fe2000000003c */
[C---:B------:R-:W-:Y:S01]  /*3c90*/  FFMA R55, R25.reuse, R45, R58 ;  /* 0x0000002d19377223 */ /* 0x040fe2000000003a */
[C---:B------:R-:W-:Y:S01]  /*3ca0*/  FFMA R61, R25.reuse, R46, R61 ;  /* 0x0000002e193d7223 */ /* 0x040fe2000000003d */
[C---:B------:R-:W-:Y:S01]  /*3cb0*/  FFMA R21, R25.reuse, R47, R54 ;  /* 0x0000002f19157223 */ /* 0x040fe20000000036 */
[----:B------:R-:W-:Y:S01]  /*3cc0*/  FFMA R25, R25, R52, R37 ;  /* 0x0000003419197223 */ /* 0x000fe20000000025 */
[----:B------:R-:W0:Y:S01]  /*3cd0*/  LDS R24, [R98+0x430c] ;  /* 0x00430c0062187984 */ /* 0x000e220000000800 */
[-C--:B----4-:R-:W-:Y:S01]  /*3ce0*/  FFMA R44, R40, R28.reuse, R95 ;  /* 0x0000001c282c7223 */ /* 0x090fe2000000005f */
[C---:B------:R-:W-:Y:S01]  /*3cf0*/  FFMA R49, R41.reuse, R28, R49 ;  /* 0x0000001c29317223 */ /* 0x040fe20000000031 */
[C---:B------:R-:W-:Y:S01]  /*3d00*/  FFMA R54, R28.reuse, R42, R63 ;  /* 0x0000002a1c367223 */ /* 0x040fe2000000003f */
[-C--:B------:R-:W-:Y:S01]  /*3d10*/  FFMA R97, R28, R43.reuse, R97 ;  /* 0x0000002b1c617223 */ /* 0x080fe20000000061 */
[----:B------:R-:W1:Y:S01]  /*3d20*/  LDS.128 R36, [R98+0x4310] ;  /* 0x0043100062247984 */ /* 0x000e620000000c00 */
[-C--:B-----5:R-:W-:Y:S01]  /*3d30*/  FFMA R40, R40, R32.reuse, R94 ;  /* 0x0000002028287223 */ /* 0x0a0fe2000000005e */
[----:B------:R-:W-:Y:S01]  /*3d40*/  FFMA R41, R41, R32, R48 ;  /* 0x0000002029297223 */ /* 0x000fe20000000030 */
[C---:B------:R-:W-:Y:S01]  /*3d50*/  FFMA R42, R32.reuse, R42, R62 ;  /* 0x0000002a202a7223 */ /* 0x040fe2000000003e */
[----:B------:R-:W-:Y:S01]  /*3d60*/  FFMA R43, R32, R43, R50 ;  /* 0x0000002b202b7223 */ /* 0x000fe20000000032 */
[C---:B------:R-:W-:Y:S01]  /*3d70*/  FFMA R95, R29.reuse, R45, R44 ;  /* 0x0000002d1d5f7223 */ /* 0x040fe2000000002c */
[C---:B------:R-:W-:Y:S01]  /*3d80*/  FFMA R101, R29.reuse, R46, R49 ;  /* 0x0000002e1d657223 */ /* 0x040fe20000000031 */
[C---:B------:R-:W-:Y:S01]  /*3d90*/  FFMA R63, R29.reuse, R47, R54 ;  /* 0x0000002f1d3f7223 */ /* 0x040fe20000000036 */
[----:B------:R-:W-:Y:S01]  /*3da0*/  FFMA R29, R29, R52, R97 ;  /* 0x000000341d1d7223 */ /* 0x000fe20000000061 */
[C---:B------:R-:W-:Y:S01]  /*3db0*/  FFMA R97, R33.reuse, R45, R40 ;  /* 0x0000002d21617223 */ /* 0x040fe20000000028 */
[C---:B------:R-:W-:Y:S01]  /*3dc0*/  FFMA R103, R33.reuse, R46, R41 ;  /* 0x0000002e21677223 */ /* 0x040fe20000000029 */
[C---:B------:R-:W-:Y:S01]  /*3dd0*/  FFMA R105, R33.reuse, R47, R42 ;  /* 0x0000002f21697223 */ /* 0x040fe2000000002a */
[----:B------:R-:W-:Y:S01]  /*3de0*/  FFMA R28, R33, R52, R43 ;  /* 0x00000034211c7223 */ /* 0x000fe2000000002b */
[----:B------:R-:W-:Y:S01]  /*3df0*/  LDS.128 R44, [R98+0x4410] ;  /* 0x00441000622c7984 */ /* 0x000fe20000000c00 */
[C---:B------:R-:W-:Y:S01]  /*3e00*/  FFMA R102, R56.reuse, R30, R95 ;  /* 0x0000001e38667223 */ /* 0x040fe2000000005f */
[C---:B------:R-:W-:Y:S01]  /*3e10*/  FFMA R107, R56.reuse, R22, R53 ;  /* 0x00000016386b7223 */ /* 0x040fe20000000035 */
[C---:B------:R-:W-:Y:S01]  /*3e20*/  FFMA R94, R56.reuse, R26, R55 ;  /* 0x0000001a385e7223 */ /* 0x040fe20000000037 */
[----:B------:R-:W2:Y:S01]  /*3e30*/  LDS.128 R40, [R99+0x8110] ;  /* 0x0081100063287984 */ /* 0x000ea20000000c00 */
[----:B------:R-:W-:Y:S01]  /*3e40*/  FFMA R106, R56, R34, R97 ;  /* 0x00000022386a7223 */ /* 0x000fe20000000061 */
[C---:B------:R-:W-:Y:S01]  /*3e50*/  FFMA R95, R57.reuse, R22, R20 ;  /* 0x00000016395f7223 */ /* 0x040fe20000000014 */
[C---:B------:R-:W-:Y:S01]  /*3e60*/  FFMA R97, R57.reuse, R26, R61 ;  /* 0x0000001a39617223 */ /* 0x040fe2000000003d */
[----:B------:R-:W3:Y:S01]  /*3e70*/  LDS.128 R48, [R99+0x8210] ;  /* 0x0082100063307984 */ /* 0x000ee20000000c00 */
[C---:B------:R-:W-:Y:S01]  /*3e80*/  FFMA R33, R57.reuse, R30, R101 ;  /* 0x0000001e39217223 */ /* 0x040fe20000000065 */
[----:B------:R-:W-:Y:S01]  /*3e90*/  FFMA R20, R57, R34, R103 ;  /* 0x0000002239147223 */ /* 0x000fe20000000067 */
[CC--:B------:R-:W-:Y:S01]  /*3ea0*/  FFMA R32, R80.reuse, R22.reuse, R59 ;  /* 0x0000001650207223 */ /* 0x0c0fe2000000003b */
[----:B------:R-:W4:Y:S01]  /*3eb0*/  LDS.128 R52, [R99+0x8310] ;  /* 0x0083100063347984 */ /* 0x000f220000000c00 */
[C---:B------:R-:W-:Y:S01]  /*3ec0*/  FFMA R100, R81.reuse, R22, R100 ;  /* 0x0000001651647223 */ /* 0x040fe20000000064 */
[CC--:B------:R-:W-:Y:S01]  /*3ed0*/  FFMA R22, R80.reuse, R26.reuse, R21 ;  /* 0x0000001a50167223 */ /* 0x0c0fe20000000015 */
[C---:B------:R-:W-:Y:S01]  /*3ee0*/  FFMA R26, R81.reuse, R26, R25 ;  /* 0x0000001a511a7223 */ /* 0x040fe20000000019 */
[----:B------:R-:W5:Y:S01]  /*3ef0*/  LDS.128 R56, [R99+0x8410] ;  /* 0x0084100063387984 */ /* 0x000f620000000c00 */
[CC--:B------:R-:W-:Y:S01]  /*3f00*/  FFMA R104, R80.reuse, R30.reuse, R63 ;  /* 0x0000001e50687223 */ /* 0x0c0fe2000000003f */
[C---:B------:R-:W-:Y:S01]  /*3f10*/  FFMA R30, R81.reuse, R30, R29 ;  /* 0x0000001e511e7223 */ /* 0x040fe2000000001d */
[-C--:B------:R-:W-:Y:S01]  /*3f20*/  FFMA R80, R80, R34.reuse, R105 ;  /* 0x0000002250507223 */ /* 0x080fe20000000069 */
[----:B------:R-:W5:Y:S01]  /*3f30*/  LDS.128 R60, [R98+0x4510] ;  /* 0x00451000623c7984 */ /* 0x000f620000000c00 */
[----:B------:R-:W-:Y:S01]  /*3f40*/  FFMA R34, R81, R34, R28 ;  /* 0x0000002251227223 */ /* 0x000fe2000000001c */
[C---:B0-----:R-:W-:Y:S01]  /*3f50*/  FFMA R29, R24.reuse, R27, R94 ;  /* 0x0000001b181d7223 */ /* 0x041fe2000000005e */
[C---:B------:R-:W-:Y:S01]  /*3f60*/  FFMA R107, R24.reuse, R23, R107 ;  /* 0x00000017186b7223 */ /* 0x040fe2000000006b */
[----:B------:R-:W0:Y:S01]  /*3f70*/  LDS R28, [R98+0x4520] ;  /* 0x00452000621c7984 */ /* 0x000e220000000800 */
[----:B------:R-:W-:Y:S01]  /*3f80*/  FFMA R81, R24, R35, R106 ;  /* 0x0000002318517223 */ /* 0x000fe2000000006a */
[-C--:B-1----:R-:W-:Y:S01]  /*3f90*/  FFMA R94, R36, R23.reuse, R95 ;  /* 0x00000017245e7223 */ /* 0x082fe2000000005f */
[----:B------:R-:W-:Y:S01]  /*3fa0*/  FFMA R21, R37, R23, R32 ;  /* 0x0000001725157223 */ /* 0x000fe20000000020 */
[-C--:B------:R-:W-:Y:S01]  /*3fb0*/  FFMA R100, R23, R38.reuse, R100 ;  /* 0x0000002617647223 */ /* 0x080fe20000000064 */
[----:B------:R-:W-:Y:S01]  /*3fc0*/  FFMA R39, R24, R31, R102 ;  /* 0x0000001f18277223 */ /* 0x000fe20000000066 */
[-C--:B------:R-:W-:Y:S01]  /*3fd0*/  FFMA R23, R37, R27.reuse, R22 ;  /* 0x0000001b25177223 */ /* 0x080fe20000000016 */
[C---:B------:R-:W-:Y:S01]  /*3fe0*/  FFMA R32, R36.reuse, R27, R97 ;  /* 0x0000001b24207223 */ /* 0x040fe20000000061 */
[-C--:B------:R-:W-:Y:S01]  /*3ff0*/  FFMA R22, R27, R38.reuse, R26 ;  /* 0x000000261b167223 */ /* 0x080fe2000000001a */
[----:B------:R-:W1:Y:S01]  /*4000*/  LDS.64 R24, [R98+0x4618] ;  /* 0x0046180062187984 */ /* 0x000e620000000a00 */
[CC--:B------:R-:W-:Y:S01]  /*4010*/  FFMA R102, R36.reuse, R31.reuse, R33 ;  /* 0x0000001f24667223 */ /* 0x0c0fe20000000021 */
[----:B------:R-:W-:Y:S01]  /*4020*/  FFMA R33, R37, R31, R104 ;  /* 0x0000001f25217223 */ /* 0x000fe20000000068 */
[-C--:B------:R-:W-:Y:S01]  /*4030*/  FFMA R30, R31, R38.reuse, R30 ;  /* 0x000000261f1e7223 */ /* 0x080fe2000000001e */
[----:B------:R-:W1:Y:S01]  /*4040*/  LDS.64 R26, [R98+0x4620] ;  /* 0x00462000621a7984 */ /* 0x000e620000000a00 */
[-C--:B------:R-:W-:Y:S01]  /*4050*/  FFMA R37, R37, R35.reuse, R80 ;  /* 0x0000002325257223 */ /* 0x080fe20000000050 */
[----:B------:R-:W-:Y:S01]  /*4060*/  FFMA R34, R35, R38, R34 ;  /* 0x0000002623227223 */ /* 0x000fe20000000022 */
[----:B------:R-:W-:Y:S01]  /*4070*/  FFMA R36, R36, R35, R20 ;  /* 0x0000002324247223 */ /* 0x000fe20000000014 */
[C---:B--2---:R-:W-:Y:S01]  /*4080*/  FFMA R38, R40.reuse, R44, R107 ;  /* 0x0000002c28267223 */ /* 0x044fe2000000006b */
[C---:B------:R-:W-:Y:S01]  /*4090*/  FFMA R80, R40.reuse, R45, R94 ;  /* 0x0000002d28507223 */ /* 0x040fe2000000005e */
[C---:B------:R-:W-:Y:S01]  /*40a0*/  FFMA R104, R40.reuse, R46, R21 ;  /* 0x0000002e28687223 */ /* 0x040fe20000000015 */
[-C--:B------:R-:W-:Y:S01]  /*40b0*/  FFMA R100, R40, R47.reuse, R100 ;  /* 0x0000002f28647223 */ /* 0x080fe20000000064 */
[-C--:B---3--:R-:W-:Y:S01]  /*40c0*/  FFMA R40, R44, R48.reuse, R29 ;  /* 0x000000302c287223 */ /* 0x088fe2000000001d */
[C---:B------:R-:W-:Y:S01]  /*40d0*/  FFMA R32, R45.reuse, R48, R32 ;  /* 0x000000302d207223 */ /* 0x040fe20000000020 */
[C---:B------:R-:W-:Y:S01]  /*40e0*/  FFMA R106, R48.reuse, R46, R23 ;  /* 0x0000002e306a7223 */ /* 0x040fe20000000017 */
[-C--:B------:R-:W-:Y:S01]  /*40f0*/  FFMA R48, R48, R47.reuse, R22 ;  /* 0x0000002f30307223 */ /* 0x080fe20000000016 */
[----:B------:R-:W2:Y:S01]  /*4100*/  LDS R94, [R98+0x471c] ;  /* 0x00471c00625e7984 */ /* 0x000ea20000000800 */
[----:B----4-:R-:W-:Y:S01]  /*4110*/  FFMA R108, R44, R52, R39 ;  /* 0x000000342c6c7223 */ /* 0x010fe20000000027 */
[----:B------:R-:W-:Y:S01]  /*4120*/  FFMA R110, R52, R46, R33 ;  /* 0x0000002e346e7223 */ /* 0x000fe20000000021 */
[C---:B------:R-:W-:Y:S01]  /*4130*/  FFMA R102, R45.reuse, R52, R102 ;  /* 0x000000342d667223 */ /* 0x040fe20000000066 */
[----:B------:R-:W3:Y:S01]  /*4140*/  LDS.128 R20, [R98+0x4720] ;  /* 0x0047200062147984 */ /* 0x000ee20000000c00 */
[-C--:B-----5:R-:W-:Y:S01]  /*4150*/  FFMA R44, R44, R56.reuse, R81 ;  /* 0x000000382c2c7223 */ /* 0x0a0fe20000000051 */
[-C--:B------:R-:W-:Y:S01]  /*4160*/  FFMA R30, R52, R47.reuse, R30 ;  /* 0x0000002f341e7223 */ /* 0x080fe2000000001e */
[----:B------:R-:W-:Y:S01]  /*4170*/  FFMA R36, R45, R56, R36 ;  /* 0x000000382d247223 */ /* 0x000fe20000000024 */
[C---:B------:R-:W-:Y:S01]  /*4180*/  FFMA R46, R56.reuse, R46, R37 ;  /* 0x0000002e382e7223 */ /* 0x040fe20000000025 */
[----:B------:R-:W-:Y:S01]  /*4190*/  FFMA R34, R56, R47, R34 ;  /* 0x0000002f38227223 */ /* 0x000fe20000000022 */
[-C--:B------:R-:W-:Y:S01]  /*41a0*/  FFMA R29, R41, R61.reuse, R38 ;  /* 0x0000003d291d7223 */ /* 0x080fe20000000026 */
[-C--:B------:R-:W-:Y:S01]  /*41b0*/  FFMA R33, R49, R61.reuse, R40 ;  /* 0x0000003d31217223 */ /* 0x080fe20000000028 */
[----:B------:R-:W-:Y:S01]  /*41c0*/  FFMA R37, R53, R61, R108 ;  /* 0x0000003d35257223 */ /* 0x000fe2000000006c */
[C---:B------:R-:W-:Y:S01]  /*41d0*/  FFMA R35, R49.reuse, R62, R32 ;  /* 0x0000003e31237223 */ /* 0x040fe20000000020 */
[----:B------:R-:W-:Y:S01]  /*41e0*/  FFMA R39, R49, R63, R106 ;  /* 0x0000003f31277223 */ /* 0x000fe2000000006a */
[----:B------:R-:W-:Y:S01]  /*41f0*/  FFMA R61, R57, R61, R44 ;  /* 0x0000003d393d7223 */ /* 0x000fe2000000002c */
[-C--:B------:R-:W-:Y:S01]  /*4200*/  FFMA R31, R41, R63.reuse, R104 ;  /* 0x0000003f291f7223 */ /* 0x080fe20000000068 */
[-C--:B------:R-:W-:Y:S01]  /*4210*/  FFMA R47, R53, R63.reuse, R110 ;  /* 0x0000003f352f7223 */ /* 0x080fe2000000006e */
[----:B0-----:R-:W-:Y:S01]  /*4220*/  FFMA R38, R49, R28, R48 ;  /* 0x0000001c31267223 */ /* 0x001fe20000000030 */
[-C--:B------:R-:W-:Y:S01]  /*4230*/  FFMA R80, R41, R62.reuse, R80 ;  /* 0x0000003e29507223 */ /* 0x080fe20000000050 */
[-C--:B------:R-:W-:Y:S01]  /*4240*/  FFMA R45, R53, R62.reuse, R102 ;  /* 0x0000003e352d7223 */ /* 0x080fe20000000066 */
[C---:B------:R-:W-:Y:S01]  /*4250*/  FFMA R81, R57.reuse, R62, R36 ;  /* 0x0000003e39517223 */ /* 0x040fe20000000024 */
[----:B------:R-:W-:Y:S01]  /*4260*/  FFMA R63, R57, R63, R46 ;  /* 0x0000003f393f7223 */ /* 0x000fe2000000002e */
[-C--:B------:R-:W-:Y:S01]  /*4270*/  FFMA R40, R53, R28.reuse, R30 ;  /* 0x0000001c35287223 */ /* 0x080fe2000000001e */
[-C--:B------:R-:W-:Y:S01]  /*4280*/  FFMA R100, R41, R28.reuse, R100 ;  /* 0x0000001c29647223 */ /* 0x080fe20000000064 */
[----:B------:R-:W-:Y:S01]  /*4290*/  FFMA R57, R57, R28, R34 ;  /* 0x0000001c39397223 */ /* 0x000fe20000000022 */
[C---:B-1----:R-:W-:Y:S01]  /*42a0*/  FFMA R53, R24.reuse, R42, R29 ;  /* 0x0000002a18357223 */ /* 0x042fe2000000001d */
[-C--:B------:R-:W-:Y:S01]  /*42b0*/  FFMA R28, R24, R50.reuse, R33 ;  /* 0x00000032181c7223 */ /* 0x080fe20000000021 */
[-C--:B------:R-:W-:Y:S01]  /*42c0*/  FFMA R29, R25, R50.reuse, R35 ;  /* 0x00000032191d7223 */ /* 0x080fe20000000023 */
[----:B------:R-:W-:Y:S01]  /*42d0*/  FFMA R30, R26, R50, R39 ;  /* 0x000000321a1e7223 */ /* 0x000fe20000000027 */
[C---:B------:R-:W-:Y:S01]  /*42e0*/  FFMA R32, R24.reuse, R54, R37 ;  /* 0x0000003618207223 */ /* 0x040fe20000000025 */
[----:B------:R-:W-:Y:S01]  /*42f0*/  FFMA R36, R24, R58, R61 ;  /* 0x0000003a18247223 */ /* 0x000fe2000000003d */
[----:B------:R-:W-:Y:S01]  /*4300*/  FFMA R50, R27, R50, R38 ;  /* 0x000000321b327223 */ /* 0x000fe20000000026 */
[-C--:B------:R-:W-:Y:S01]  /*4310*/  FFMA R37, R25, R42.reuse, R80 ;  /* 0x0000002a19257223 */ /* 0x080fe20000000050 */
[C---:B------:R-:W-:Y:S01]  /*4320*/  FFMA R24, R26.reuse, R42, R31 ;  /* 0x0000002a1a187223 */ /* 0x040fe2000000001f */
[CC--:B------:R-:W-:Y:S01]  /*4330*/  FFMA R34, R26.reuse, R54.reuse, R47 ;  /* 0x000000361a227223 */ /* 0x0c0fe2000000002f */
[-C--:B------:R-:W-:Y:S01]  /*4340*/  FFMA R38, R27, R54.reuse, R40 ;  /* 0x000000361b267223 */ /* 0x080fe20000000028 */
[C---:B------:R-:W-:Y:S01]  /*4350*/  FFMA R49, R25.reuse, R54, R45 ;  /* 0x0000003619317223 */ /* 0x040fe2000000002d */
[----:B------:R-:W-:Y:S01]  /*4360*/  FFMA R48, R25, R58, R81 ;  /* 0x0000003a19307223 */ /* 0x000fe20000000051 */
[C---:B------:R-:W-:Y:S01]  /*4370*/  FFMA R42, R27.reuse, R42, R100 ;  /* 0x0000002a1b2a7223 */ /* 0x040fe20000000064 */
[-C--:B------:R-:W-:Y:S01]  /*4380*/  FFMA R26, R26, R58.reuse, R63 ;  /* 0x0000003a1a1a7223 */ /* 0x080fe2000000003f */
[----:B------:R-:W-:Y:S01]  /*4390*/  FFMA R40, R27, R58, R57 ;  /* 0x0000003a1b287223 */ /* 0x000fe20000000039 */
[C---:B--2---:R-:W-:Y:S01]  /*43a0*/  FFMA R53, R94.reuse, R43, R53 ;  /* 0x0000002b5e357223 */ /* 0x044fe20000000035 */
[C---:B------:R-:W-:Y:S01]  /*43b0*/  FFMA R58, R94.reuse, R51, R28 ;  /* 0x000000335e3a7223 */ /* 0x040fe2000000001c */
[C---:B------:R-:W-:Y:S01]  /*43c0*/  FFMA R95, R94.reuse, R55, R32 ;  /* 0x000000375e5f7223 */ /* 0x040fe20000000020 */
[----:B------:R-:W-:Y:S01]  /*43d0*/  FFMA R94, R94, R59, R36 ;  /* 0x0000003b5e5e7223 */ /* 0x000fe20000000024 */
[-C--:B---3--:R-:W-:Y:S01]  /*43e0*/  FFMA R60, R51, R22.reuse, R50 ;  /* 0x00000016333c7223 */ /* 0x088fe20000000032 */
[CC--:B------:R-:W-:Y:S01]  /*43f0*/  FFMA R37, R20.reuse, R43.reuse, R37 ;  /* 0x0000002b14257223 */ /* 0x0c0fe20000000025 */
[----:B------:R-:W-:Y:S01]  /*4400*/  FFMA R39, R21, R43, R24 ;  /* 0x0000002b15277223 */ /* 0x000fe20000000018 */
[-C--:B------:R-:W-:Y:S01]  /*4410*/  FFMA R61, R43, R22.reuse, R42 ;  /* 0x000000162b3d7223 */ /* 0x080fe2000000002a */
[CC--:B------:R-:W-:Y:S01]  /*4420*/  FFMA R36, R20.reuse, R51.reuse, R29 ;  /* 0x0000003314247223 */ /* 0x0c0fe2000000001d */
[C---:B------:R-:W-:Y:S01]  /*4430*/  FFMA R54, R21.reuse, R51, R30 ;  /* 0x0000003315367223 */ /* 0x040fe2000000001e */
[CC--:B------:R-:W-:Y:S01]  /*4440*/  FFMA R49, R20.reuse, R55.reuse, R49 ;  /* 0x0000003714317223 */ /* 0x0c0fe20000000031 */
[----:B------:R-:W-:Y:S01]  /*4450*/  FFMA R63, R21, R55, R34 ;  /* 0x00000037153f7223 */ /* 0x000fe20000000022 */
[-C--:B------:R-:W-:Y:S01]  /*4460*/  FFMA R97, R55, R22.reuse, R38 ;  /* 0x0000001637617223 */ /* 0x080fe20000000026 */
[-C--:B------:R-:W-:Y:S01]  /*4470*/  FFMA R48, R20, R59.reuse, R48 ;  /* 0x0000003b14307223 */ /* 0x080fe20000000030 */
[----:B------:R-:W-:Y:S01]  /*4480*/  FFMA R62, R21, R59, R26 ;  /* 0x0000003b153e7223 */ /* 0x000fe2000000001a */
[----:B------:R-:W-:Y:S01]  /*4490*/  FFMA R50, R59, R22, R40 ;  /* 0x000000163b327223 */ /* 0x000fe20000000028 */
[----:B------:R-:W-:Y:S06]  /*44a0*/  @P0 BRA `(.L_x_23) ;  /* 0xfffffff4008c0947 */ /* 0x000fec000383ffff */
[----:B------:R-:W0:Y:S01]  /*44b0*/  LDS.128 R20, [R87+0xc500] ;  /* 0x00c5000057147984 */ /* 0x000e220000000c00 */
[----:B------:R-:W-:Y:S01]  /*44c0*/  BSSY.RECONVERGENT B2, `(.L_x_24) ;  /* 0x000000c000027945 */ /* 0x000fe20003800200 */
[----:B0-----:R-:W0:Y:S08]  /*44d0*/  MUFU.RCP R25, R20 ;  /* 0x0000001400197308 */ /* 0x001e300000001000 */
[----:B------:R-:W1:Y:S01]  /*44e0*/  FCHK P0, R53, R20 ;  /* 0x0000001435007302 */ /* 0x000e620000000000 */
[----:B0-----:R-:W-:-:S04]  /*44f0*/  FFMA R24, -R20, R25, 1 ;  /* 0x3f80000014187423 */ /* 0x001fc80000000119 */
[----:B------:R-:W-:-:S04]  /*4500*/  FFMA R24, R25, R24, R25 ;  /* 0x0000001819187223 */ /* 0x000fc80000000019 */
[----:B------:R-:W-:-:S04]  /*4510*/  FFMA R25, R53, R24, RZ ;  /* 0x0000001835197223 */ /* 0x000fc800000000ff */
[----:B------:R-:W-:-:S04]  /*4520*/  FFMA R26, -R20, R25, R53 ;  /* 0x00000019141a7223 */ /* 0x000fc80000000135 */
[----:B------:R-:W-:Y:S01]  /*4530*/  FFMA R59, R24, R26, R25 ;  /* 0x0000001a183b7223 */ /* 0x000fe20000000019 */
[----:B-1----:R-:W-:Y:S06]  /*4540*/  @!P0 BRA `(.L_x_25) ;  /* 0x00000000000c8947 */ /* 0x002fec0003800000 */
[----:B------:R-:W-:-:S07]  /*4550*/  MOV R26, 0x4570 ;  /* 0x00004570001a7802 */ /* 0x000fce0000000f00 */
[----:B------:R-:W-:Y:S05]  /*4560*/  CALL.REL.NOINC `($__internal_0_$__cuda_sm3x_div_rn_noftz_f32_slowpath) ;  /* 0x0000001000547944 */ /* 0x000fea0003c00000 */
[----:B------:R-:W-:-:S07]  /*4570*/  MOV R59, R29 ;  /* 0x0000001d003b7202 */ /* 0x000fce0000000f00 */
.L_x_25:
[----:B------:R-:W-:Y:S05]  /*4580*/  BSYNC.RECONVERGENT B2 ;  /* 0x0000000000027941 */ /* 0x000fea0003800200 */
.L_x_24:
[----:B------:R-:W0:Y:S01]  /*4590*/  MUFU.RCP R25, R20 ;  /* 0x0000001400197308 */ /* 0x000e220000001000 */
[----:B------:R-:W-:Y:S07]  /*45a0*/  BSSY.RECONVERGENT B2, `(.L_x_26) ;  /* 0x000000c000027945 */ /* 0x000fee0003800200 */
[----:B------:R-:W1:Y:S01]  /*45b0*/  FCHK P0, R37, R20 ;  /* 0x0000001425007302 */ /* 0x000e620000000000 */
[----:B0-----:R-:W-:-:S04]  /*45c0*/  FFMA R24, -R20, R25, 1 ;  /* 0x3f80000014187423 */ /* 0x001fc80000000119 */
[----:B------:R-:W-:-:S04]  /*45d0*/  FFMA R57, R25, R24, R25 ;  /* 0x0000001819397223 */ /* 0x000fc80000000019 */
[----:B------:R-:W-:-:S04]  /*45e0*/  FFMA R24, R37, R57, RZ ;  /* 0x0000003925187223 */ /* 0x000fc800000000ff */
[----:B------:R-:W-:-:S04]  /*45f0*/  FFMA R25, -R20, R24, R37 ;  /* 0x0000001814197223 */ /* 0x000fc80000000125 */
[----:B------:R-:W-:Y:S01]  /*4600*/  FFMA R57, R57, R25, R24 ;  /* 0x0000001939397223 */ /* 0x000fe20000000018 */
[----:B-1----:R-:W-:Y:S06]  /*4610*/  @!P0 BRA `(.L_x_27) ;  /* 0x0000000000108947 */ /* 0x002fec0003800000 */
[----:B------:R-:W-:Y:S02]  /*4620*/  MOV R53, R37 ;  /* 0x0000002500357202 */ /* 0x000fe40000000f00 */
[----:B------:R-:W-:-:S07]  /*4630*/  MOV R26, 0x4650 ;  /* 0x00004650001a7802 */ /* 0x000fce0000000f00 */
[----:B------:R-:W-:Y:S05]  /*4640*/  CALL.REL.NOINC `($__internal_0_$__cuda_sm3x_div_rn_noftz_f32_slowpath) ;  /* 0x00000010001c7944 */ /* 0x000fea0003c00000 */
[----:B------:R-:W-:-:S07]  /*4650*/  MOV R57, R29 ;  /* 0x0000001d00397202 */ /* 0x000fce0000000f00 */
.L_x_27:
[----:B------:R-:W-:Y:S05]  /*4660*/  BSYNC.RECONVERGENT B2 ;  /* 0x0000000000027941 */ /* 0x000fea0003800200 */
.L_x_26:
        /* <DEDUP_REMOVED lines=13> */
.L_x_29:
[----:B------:R-:W-:Y:S05]  /*4740*/  BSYNC.RECONVERGENT B2 ;  /* 0x0000000000027941 */ /* 0x000fea0003800200 */
.L_x_28:
        /* <DEDUP_REMOVED lines=13> */
.L_x_31:
[----:B------:R-:W-:Y:S05]  /*4820*/  BSYNC.RECONVERGENT B2 ;  /* 0x0000000000027941 */ /* 0x000fea0003800200 */
.L_x_30:
[----:B------:R-:W0:Y:S01]  /*4830*/  MUFU.RCP R20, R21 ;  /* 0x0000001500147308 */ /* 0x000e220000001000 */
[----:B------:R-:W-:Y:S01]  /*4840*/  BSSY.RECONVERGENT B2, `(.L_x_32) ;  /* 0x000000e000027945 */ /* 0x000fe20003800200 */
[----:B------:R-:W-:-:S06]  /*4850*/  MOV R61, R24 ;  /* 0x00000018003d7202 */ /* 0x000fcc0000000f00 */
        /* <DEDUP_REMOVED lines=8> */
[----:B------:R-:W-:Y:S02]  /*48e0*/  MOV R20, R21 ;  /* 0x0000001500147202 */ /* 0x000fe40000000f00 */
[----:B------:R-:W-:-:S07]  /*48f0*/  MOV R26, 0x4910 ;  /* 0x00004910001a7802 */ /* 0x000fce0000000f00 */
[----:B------:R-:W-:Y:S05]  /*4900*/  CALL.REL.NOINC `($__internal_0_$__cuda_sm3x_div_rn_noftz_f32_slowpath) ;  /* 0x0000000c006c7944 */ /* 0x000fea0003c00000 */
[----:B------:R-:W-:-:S07]  /*4910*/  MOV R20, R29 ;  /* 0x0000001d00147202 */ /* 0x000fce0000000f00 */
.L_x_33:
[----:B------:R-:W-:Y:S05]  /*4920*/  BSYNC.RECONVERGENT B2 ;  /* 0x0000000000027941 */ /* 0x000fea0003800200 */
.L_x_32:
        /* <DEDUP_REMOVED lines=15> */
.L_x_35:
[----:B------:R-:W-:Y:S05]  /*4a20*/  BSYNC.RECONVERGENT B2 ;  /* 0x0000000000027941 */ /* 0x000fea0003800200 */
.L_x_34:
        /* <DEDUP_REMOVED lines=14> */
.L_x_37:
[----:B------:R-:W-:Y:S05]  /*4b10*/  BSYNC.RECONVERGENT B2 ;  /* 0x0000000000027941 */ /* 0x000fea0003800200 */
.L_x_36:
        /* <DEDUP_REMOVED lines=15> */
.L_x_39:
[----:B------:R-:W-:Y:S05]  /*4c10*/  BSYNC.RECONVERGENT B2 ;  /* 0x0000000000027941 */ /* 0x000fea0003800200 */
.L_x_38:
        /* <DEDUP_REMOVED lines=15> */
.L_x_41:
[----:B------:R-:W-:Y:S05]  /*4d10*/  BSYNC.RECONVERGENT B2 ;  /* 0x0000000000027941 */ /* 0x000fea0003800200 */
.L_x_40:
        /* <DEDUP_REMOVED lines=15> */
.L_x_43:
[----:B------:R-:W-:Y:S05]  /*4e10*/  BSYNC.RECONVERGENT B2 ;  /* 0x0000000000027941 */ /* 0x000fea0003800200 */
.L_x_42:
        /* <DEDUP_REMOVED lines=14> */
.L_x_45:
[----:B------:R-:W-:Y:S05]  /*4f00*/  BSYNC.RECONVERGENT B2 ;  /* 0x0000000000027941 */ /* 0x000fea0003800200 */
.L_x_44:
        /* <DEDUP_REMOVED lines=15> */
.L_x_47:
[----:B------:R-:W-:Y:S05]  /*5000*/  BSYNC.RECONVERGENT B2 ;  /* 0x0000000000027941 */ /* 0x000fea0003800200 */
.L_x_46:
        /* <DEDUP_REMOVED lines=15> */
.L_x_49:
[----:B------:R-:W-:Y:S05]  /*5100*/  BSYNC.RECONVERGENT B2 ;  /* 0x0000000000027941 */ /* 0x000fea0003800200 */
.L_x_48:
        /* <DEDUP_REMOVED lines=15> */
.L_x_51:
[----:B------:R-:W-:Y:S05]  /*5200*/  BSYNC.RECONVERGENT B2 ;  /* 0x0000000000027941 */ /* 0x000fea0003800200 */
.L_x_50:
        /* <DEDUP_REMOVED lines=14> */
.L_x_53:
[----:B------:R-:W-:Y:S05]  /*52f0*/  BSYNC.RECONVERGENT B2 ;  /* 0x0000000000027941 */ /* 0x000fea0003800200 */
.L_x_52:
        /* <DEDUP_REMOVED lines=15> */
.L_x_55:
[----:B------:R-:W-:Y:S05]  /*53f0*/  BSYNC.RECONVERGENT B2 ;  /* 0x0000000000027941 */ /* 0x000fea0003800200 */
.L_x_54:
[----:B------:R-:W-:Y:S01]  /*5400*/  IADD3 R9, PT, PT, R9, 0x1, RZ ;  /* 0x0000000109097810 */ /* 0x000fe20007ffe0ff */
[----:B------:R-:W-:Y:S03]  /*5410*/  BAR.SYNC.DEFER_BLOCKING 0x0 ;  /* 0x0000000000007b1d */ /* 0x000fe60000010000 */
[----:B------:R-:W-:-:S13]  /*5420*/  ISETP.NE.AND P0, PT, R9, R0, PT ;  /* 0x000000000900720c */ /* 0x000fda0003f05270 */
[----:B------:R-:W-:Y:S05]  /*5430*/  @P0 BRA `(.L_x_56) ;  /* 0xffffffb400c80947 */ /* 0x000fea000383ffff */
.L_x_3:
[----:B------:R-:W2:Y:S01]  /*5440*/  LDCU UR6, c[0x0][0x384] ;  /* 0x00007080ff0677ac */ /* 0x000ea20008000800 */
[----:B------:R-:W3:Y:S01]  /*5450*/  LDCU.64 UR4, c[0x0][0x3a0] ;  /* 0x00007400ff0477ac */ /* 0x000ee20008000a00 */
[----:B--2---:R-:W-:-:S05]  /*5460*/  IMAD R0, R93, UR6, R91 ;  /* 0x000000065d007c24 */ /* 0x004fca000f8e025b */
[----:B------:R-:W-:-:S04]  /*5470*/  SHF.L.U32 R0, R0, 0x2, RZ ;  /* 0x0000000200007819 */ /* 0x000fc800000006ff */
[----:B-1----:R-:W-:Y:S02]  /*5480*/  IADD3 R3, P0, PT, R89, R0, RZ ;  /* 0x0000000059037210 */ /* 0x002fe40007f1e0ff */
[C---:B------:R-:W-:Y:S02]  /*5490*/  IADD3 R4, PT, PT, R0.reuse, UR6, RZ ;  /* 0x0000000600047c10 */ /* 0x040fe4000fffe0ff */
[----:B------:R-:W-:Y:S02]  /*54a0*/  LEA.HI.X.SX32 R6, R0, R12, 0x1, P0 ;  /* 0x0000000c00067211 */ /* 0x000fe400000f0eff */
[----:B---3--:R-:W-:Y:S02]  /*54b0*/  LEA R2, P0, R3, UR4, 0x2 ;  /* 0x0000000403027c11 */ /* 0x008fe4000f8010ff */
[----:B------:R-:W-:Y:S02]  /*54c0*/  IADD3 R5, P1, PT, R89, R4, RZ ;  /* 0x0000000459057210 */ /* 0x000fe40007f3e0ff */
[----:B------:R-:W-:-:S02]  /*54d0*/  IADD3 R0, PT, PT, R4, UR6, RZ ;  /* 0x0000000604007c10 */ /* 0x000fc4000fffe0ff */
[----:B------:R-:W-:Y:S02]  /*54e0*/  LEA.HI.X R3, R3, UR5, R6, 0x2, P0 ;  /* 0x0000000503037c11 */ /* 0x000fe400080f1406 */
[----:B------:R-:W-:Y:S02]  /*54f0*/  LEA.HI.X.SX32 R6, R4, R12, 0x1, P1 ;  /* 0x0000000c04067211 */ /* 0x000fe400008f0eff */
[----:B------:R-:W-:Y:S01]  /*5500*/  LEA R4, P0, R5, UR4, 0x2 ;  /* 0x0000000405047c11 */ /* 0x000fe2000f8010ff */
[----:B------:R-:W-:Y:S01]  /*5510*/  STG.E desc[UR36][R2.64], R59 ;  /* 0x0000003b02007986 */ /* 0x000fe2000c101924 */
[----:B------:R-:W-:Y:S02]  /*5520*/  IADD3 R7, P1, PT, R89, R0, RZ ;  /* 0x0000000059077210 */ /* 0x000fe40007f3e0ff */
[----:B------:R-:W-:Y:S01]  /*5530*/  IADD3 R8, PT, PT, R0, UR6, RZ ;  /* 0x0000000600087c10 */ /* 0x000fe2000fffe0ff */
[----:B------:R-:W-:Y:S01]  /*5540*/  STG.E desc[UR36][R2.64+0x4], R57 ;  /* 0x0000043902007986 */ /* 0x000fe2000c101924 */
[----:B------:R-:W-:-:S02]  /*5550*/  LEA.HI.X R5, R5, UR5, R6, 0x2, P0 ;  /* 0x0000000505057c11 */ /* 0x000fc400080f1406 */
[----:B------:R-:W-:Y:S01]  /*5560*/  LEA.HI.X.SX32 R0, R0, R12, 0x1, P1 ;  /* 0x0000000c00007211 */ /* 0x000fe200008f0eff */
[----:B------:R-:W-:Y:S01]  /*5570*/  STG.E desc[UR36][R2.64+0x8], R55 ;  /* 0x0000083702007986 */ /* 0x000fe2000c101924 */
[----:B------:R-:W-:Y:S02]  /*5580*/  LEA R6, P0, R7, UR4, 0x2 ;  /* 0x0000000407067c11 */ /* 0x000fe4000f8010ff */
[----:B------:R-:W-:Y:S01]  /*5590*/  IADD3 R89, P1, PT, R89, R8, RZ ;  /* 0x0000000859597210 */ /* 0x000fe20007f3e0ff */
[----:B------:R-:W-:Y:S01]  /*55a0*/  STG.E desc[UR36][R2.64+0xc], R61 ;  /* 0x00000c3d02007986 */ /* 0x000fe2000c101924 */
[----:B------:R-:W-:Y:S02]  /*55b0*/  LEA.HI.X R7, R7, UR5, R0, 0x2, P0 ;  /* 0x0000000507077c11 */ /* 0x000fe400080f1400 */
[----:B------:R-:W-:Y:S01]  /*55c0*/  LEA.HI.X.SX32 R12, R8, R12, 0x1, P1 ;  /* 0x0000000c080c7211 */ /* 0x000fe200008f0eff */
[----:B------:R-:W-:Y:S01]  /*55d0*/  STG.E desc[UR36][R4.64], R58 ;  /* 0x0000003a04007986 */ /* 0x000fe2000c101924 */
[----:B------:R-:W-:-:S03]  /*55e0*/  LEA R8, P0, R89, UR4, 0x2 ;  /* 0x0000000459087c11 */ /* 0x000fc6000f8010ff */
[----:B------:R-:W-:Y:S01]  /*55f0*/  STG.E desc[UR36][R4.64+0x4], R56 ;  /* 0x0000043804007986 */ /* 0x000fe2000c101924 */
[----:B------:R-:W-:-:S03]  /*5600*/  LEA.HI.X R9, R89, UR5, R12, 0x2, P0 ;  /* 0x0000000559097c11 */ /* 0x000fc600080f140c */
[----:B------:R-:W-:Y:S04]  /*5610*/  STG.E desc[UR36][R4.64+0x8], R54 ;  /* 0x0000083604007986 */ /* 0x000fe8000c101924 */
        /* <DEDUP_REMOVED lines=8> */
[----:B------:R-:W-:Y:S01]  /*56a0*/  STG.E desc[UR36][R8.64+0xc], R96 ;  /* 0x00000c6008007986 */ /* 0x000fe2000c101924 */
[----:B------:R-:W-:Y:S05]  /*56b0*/  EXIT ;  /* 0x000000000000794d */ /* 0x000fea0003800000 */
        .weak           $__internal_0_$__cuda_sm3x_div_rn_noftz_f32_slowpath
        .type           $__internal_0_$__cuda_sm3x_div_rn_noftz_f32_slowpath,@function
        .size           $__internal_0_$__cuda_sm3x_div_rn_noftz_f32_slowpath,(.L_x_171 - $__internal_0_$__cuda_sm3x_div_rn_noftz_f32_slowpath)
$__internal_0_$__cuda_sm3x_div_rn_noftz_f32_slowpath:
[----:B------:R-:W-:Y:S01]  /*56c0*/  SHF.R.U32.HI R25, RZ, 0x17, R20 ;  /* 0x00000017ff197819 */ /* 0x000fe20000011614 */
[----:B------:R-:W-:Y:S01]  /*56d0*/  BSSY.RECONVERGENT B0, `(.L_x_57) ;  /* 0x0000063000007945 */ /* 0x000fe20003800200 */
[----:B------:R-:W-:Y:S02]  /*56e0*/  SHF.R.U32.HI R24, RZ, 0x17, R53 ;  /* 0x00000017ff187819 */ /* 0x000fe40000011635 */
[----:B------:R-:W-:Y:S02]  /*56f0*/  LOP3.LUT R33, R25, 0xff, RZ, 0xc0, !PT ;  /* 0x000000ff19217812 */ /* 0x000fe400078ec0ff */
[----:B------:R-:W-:Y:S02]  /*5700*/  LOP3.LUT R28, R24, 0xff, RZ, 0xc0, !PT ;  /* 0x000000ff181c7812 */ /* 0x000fe400078ec0ff */
[----:B------:R-:W-:Y:S02]  /*5710*/  IADD3 R29, PT, PT, R33, -0x1, RZ ;  /* 0xffffffff211d7810 */ /* 0x000fe40007ffe0ff */
[----:B------:R-:W-:-:S02]  /*5720*/  IADD3 R27, PT, PT, R28, -0x1, RZ ;  /* 0xffffffff1c1b7810 */ /* 0x000fc40007ffe0ff */
[----:B------:R-:W-:Y:S02]  /*5730*/  ISETP.GT.U32.AND P0, PT, R29, 0xfd, PT ;  /* 0x000000fd1d00780c */ /* 0x000fe40003f04070 */
[----:B------:R-:W-:Y:S02]  /*5740*/  MOV R24, R20 ;  /* 0x0000001400187202 */ /* 0x000fe40000000f00 */
[----:B------:R-:W-:-:S13]  /*5750*/  ISETP.GT.U32.OR P0, PT, R27, 0xfd, P0 ;  /* 0x000000fd1b00780c */ /* 0x000fda0000704470 */
[----:B------:R-:W-:Y:S01]  /*5760*/  @!P0 MOV R25, RZ ;  /* 0x000000ff00198202 */ /* 0x000fe20000000f00 */
[----:B------:R-:W-:Y:S06]  /*5770*/  @!P0 BRA `(.L_x_58) ;  /* 0x00000000005c8947 */ /* 0x000fec0003800000 */
[----:B------:R-:W-:Y:S02]  /*5780*/  FSETP.GTU.FTZ.AND P0, PT, |R53|, +INF , PT ;  /* 0x7f8000003500780b */ /* 0x000fe40003f1c200 */
[----:B------:R-:W-:-:S04]  /*5790*/  FSETP.GTU.FTZ.AND P1, PT, |R20|, +INF , PT ;  /* 0x7f8000001400780b */ /* 0x000fc80003f3c200 */
[----:B------:R-:W-:-:S13]  /*57a0*/  PLOP3.LUT P0, PT, P0, P1, PT, 0xf8, 0x8f ;  /* 0x00000000008f781c */ /* 0x000fda0000703f70 */
[----:B------:R-:W-:Y:S05]  /*57b0*/  @P0 BRA `(.L_x_59) ;  /* 0x00000004004c0947 */ /* 0x000fea0003800000 */
[----:B------:R-:W-:-:S13]  /*57c0*/  LOP3.LUT P0, RZ, R24, 0x7fffffff, R53, 0xc8, !PT ;  /* 0x7fffffff18ff7812 */ /* 0x000fda000780c835 */
[----:B------:R-:W-:Y:S05]  /*57d0*/  @!P0 BRA `(.L_x_60) ;  /* 0x00000004003c8947 */ /* 0x000fea0003800000 */
[C---:B------:R-:W-:Y:S02]  /*57e0*/  FSETP.NEU.FTZ.AND P1, PT, |R53|.reuse, +INF , PT ;  /* 0x7f8000003500780b */ /* 0x040fe40003f3d200 */
[----:B------:R-:W-:Y:S02]  /*57f0*/  FSETP.NEU.FTZ.AND P2, PT, |R20|, +INF , PT ;  /* 0x7f8000001400780b */ /* 0x000fe40003f5d200 */
[----:B------:R-:W-:-:S11]  /*5800*/  FSETP.NEU.FTZ.AND P0, PT, |R53|, +INF , PT ;  /* 0x7f8000003500780b */ /* 0x000fd60003f1d200 */
[----:B------:R-:W-:Y:S05]  /*5810*/  @!P2 BRA !P1, `(.L_x_60) ;  /* 0x00000004002ca947 */ /* 0x000fea0004800000 */
[----:B------:R-:W-:-:S04]  /*5820*/  LOP3.LUT P1, RZ, R53, 0x7fffffff, RZ, 0xc0, !PT ;  /* 0x7fffffff35ff7812 */ /* 0x000fc8000782c0ff */
[----:B------:R-:W-:-:S13]  /*5830*/  PLOP3.LUT P1, PT, P2, P1, PT, 0x2f, 0xf2 ;  /* 0x0000000000f2781c */ /* 0x000fda0001722577 */
[----:B------:R-:W-:Y:S05]  /*5840*/  @P1 BRA `(.L_x_61) ;  /* 0x0000000400181947 */ /* 0x000fea0003800000 */
[----:B------:R-:W-:-:S04]  /*5850*/  LOP3.LUT P1, RZ, R24, 0x7fffffff, RZ, 0xc0, !PT ;  /* 0x7fffffff18ff7812 */ /* 0x000fc8000782c0ff */
[----:B------:R-:W-:-:S13]  /*5860*/  PLOP3.LUT P0, PT, P0, P1, PT, 0x2f, 0xf2 ;  /* 0x0000000000f2781c */ /* 0x000fda0000702577 */
[----:B------:R-:W-:Y:S05]  /*5870*/  @P0 BRA `(.L_x_62) ;  /* 0x0000000400000947 */ /* 0x000fea0003800000 */
[----:B------:R-:W-:Y:S02]  /*5880*/  ISETP.GE.AND P0, PT, R27, RZ, PT ;  /* 0x000000ff1b00720c */ /* 0x000fe40003f06270 */
[----:B------:R-:W-:-:S11]  /*5890*/  ISETP.GE.AND P1, PT, R29, RZ, PT ;  /* 0x000000ff1d00720c */ /* 0x000fd60003f26270 */
[----:B------:R-:W-:Y:S01]  /*58a0*/  @P0 MOV R25, RZ ;  /* 0x000000ff00190202 */ /* 0x000fe20000000f00 */
[----:B------:R-:W-:Y:S01]  /*58b0*/  @!P0 FFMA R53, R53, 1.84467440737095516160e+19, RZ ;  /* 0x5f80000035358823 */ /* 0x000fe200000000ff */
[----:B------:R-:W-:Y:S01]  /*58c0*/  @!P0 MOV R25, 0xffffffc0 ;  /* 0xffffffc000198802 */ /* 0x000fe20000000f00 */
[----:B------:R-:W-:-:S03]  /*58d0*/  @!P1 FFMA R24, R20, 1.84467440737095516160e+19, RZ ;  /* 0x5f80000014189823 */ /* 0x000fc600000000ff */
[----:B------:R-:W-:-:S07]  /*58e0*/  @!P1 IADD3 R25, PT, PT, R25, 0x40, RZ ;  /* 0x0000004019199810 */ /* 0x000fce0007ffe0ff */
.L_x_58:
[----:B------:R-:W-:Y:S01]  /*58f0*/  LEA R27, R33, 0xc0800000, 0x17 ;  /* 0xc0800000211b7811 */ /* 0x000fe200078eb8ff */
[----:B------:R-:W-:Y:S01]  /*5900*/  BSSY.RECONVERGENT B1, `(.L_x_63) ;  /* 0x0000036000017945 */ /* 0x000fe20003800200 */
[----:B------:R-:W-:Y:S02]  /*5910*/  IADD3 R28, PT, PT, R28, -0x7f, RZ ;  /* 0xffffff811c1c7810 */ /* 0x000fe40007ffe0ff */
[----:B------:R-:W-:-:S03]  /*5920*/  IADD3 R27, PT, PT, -R27, R24, RZ ;  /* 0x000000181b1b7210 */ /* 0x000fc60007ffe1ff */
[C---:B------:R-:W-:Y:S01]  /*5930*/  IMAD R24, R28.reuse, -0x800000, R53 ;  /* 0xff8000001c187824 */ /* 0x040fe200078e0235 */
[----:B------:R-:W0:Y:S01]  /*5940*/  MUFU.RCP R29, R27 ;  /* 0x0000001b001d7308 */ /* 0x000e220000001000 */
[----:B------:R-:W-:Y:S01]  /*5950*/  FADD.FTZ R31, -R27, -RZ ;  /* 0x800000ff1b1f7221 */ /* 0x000fe20000010100 */
[----:B------:R-:W-:-:S04]  /*5960*/  IADD3 R28, PT, PT, R28, 0x7f, -R33 ;  /* 0x0000007f1c1c7810 */ /* 0x000fc80007ffe821 */
[----:B------:R-:W-:Y:S01]  /*5970*/  IADD3 R28, PT, PT, R28, R25, RZ ;  /* 0x000000191c1c7210 */ /* 0x000fe20007ffe0ff */
[----:B0-----:R-:W-:-:S04]  /*5980*/  FFMA R30, R29, R31, 1 ;  /* 0x3f8000001d1e7423 */ /* 0x001fc8000000001f */
[----:B------:R-:W-:-:S04]  /*5990*/  FFMA R32, R29, R30, R29 ;  /* 0x0000001e1d207223 */ /* 0x000fc8000000001d */
[----:B------:R-:W-:-:S04]  /*59a0*/  FFMA R29, R24, R32, RZ ;  /* 0x00000020181d7223 */ /* 0x000fc800000000ff */
[----:B------:R-:W-:-:S04]  /*59b0*/  FFMA R30, R31, R29, R24 ;  /* 0x0000001d1f1e7223 */ /* 0x000fc80000000018 */
[----:B------:R-:W-:-:S04]  /*59c0*/  FFMA R35, R32, R30, R29 ;  /* 0x0000001e20237223 */ /* 0x000fc8000000001d */
[----:B------:R-:W-:-:S04]  /*59d0*/  FFMA R30, R31, R35, R24 ;  /* 0x000000231f1e7223 */ /* 0x000fc80000000018 */
[----:B------:R-:W-:-:S05]  /*59e0*/  FFMA R29, R32, R30, R35 ;  /* 0x0000001e201d7223 */ /* 0x000fca0000000023 */
[----:B------:R-:W-:-:S04]  /*59f0*/  SHF.R.U32.HI R24, RZ, 0x17, R29 ;  /* 0x00000017ff187819 */ /* 0x000fc8000001161d */
[----:B------:R-:W-:-:S04]  /*5a00*/  LOP3.LUT R24, R24, 0xff, RZ, 0xc0, !PT ;  /* 0x000000ff18187812 */ /* 0x000fc800078ec0ff */
[----:B------:R-:W-:-:S04]  /*5a10*/  IADD3 R31, PT, PT, R24, R28, RZ ;  /* 0x0000001c181f7210 */ /* 0x000fc80007ffe0ff */
[----:B------:R-:W-:-:S04]  /*5a20*/  IADD3 R24, PT, PT, R31, -0x1, RZ ;  /* 0xffffffff1f187810 */ /* 0x000fc80007ffe0ff */
[----:B------:R-:W-:-:S13]  /*5a30*/  ISETP.GE.U32.AND P0, PT, R24, 0xfe, PT ;  /* 0x000000fe1800780c */ /* 0x000fda0003f06070 */
[----:B------:R-:W-:Y:S05]  /*5a40*/  @!P0 BRA `(.L_x_64) ;  /* 0x0000000000808947 */ /* 0x000fea0003800000 */
[----:B------:R-:W-:-:S13]  /*5a50*/  ISETP.GT.AND P0, PT, R31, 0xfe, PT ;  /* 0x000000fe1f00780c */ /* 0x000fda0003f04270 */
[----:B------:R-:W-:Y:S05]  /*5a60*/  @P0 BRA `(.L_x_65) ;  /* 0x00000000006c0947 */ /* 0x000fea0003800000 */
[----:B------:R-:W-:-:S13]  /*5a70*/  ISETP.GE.AND P0, PT, R31, 0x1, PT ;  /* 0x000000011f00780c */ /* 0x000fda0003f06270 */
[----:B------:R-:W-:Y:S05]  /*5a80*/  @P0 BRA `(.L_x_66) ;  /* 0x0000000000740947 */ /* 0x000fea0003800000 */
[----:B------:R-:W-:Y:S02]  /*5a90*/  ISETP.GE.AND P0, PT, R31, -0x18, PT ;  /* 0xffffffe81f00780c */ /* 0x000fe40003f06270 */
[----:B------:R-:W-:-:S11]  /*5aa0*/  LOP3.LUT R29, R29, 0x80000000, RZ, 0xc0, !PT ;  /* 0x800000001d1d7812 */ /* 0x000fd600078ec0ff */
[----:B------:R-:W-:Y:S05]  /*5ab0*/  @!P0 BRA `(.L_x_66) ;  /* 0x0000000000688947 */ /* 0x000fea0003800000 */
[CCC-:B------:R-:W-:Y:S01]  /*5ac0*/  FFMA.RZ R24, R32.reuse, R30.reuse, R35.reuse ;  /* 0x0000001e20187223 */ /* 0x1c0fe2000000c023 */
[C---:B------:R-:W-:Y:S01]  /*5ad0*/  IADD3 R28, PT, PT, R31.reuse, 0x20, RZ ;  /* 0x000000201f1c7810 */ /* 0x040fe20007ffe0ff */
[-CC-:B------:R-:W-:Y:S01]  /*5ae0*/  FFMA.RM R25, R32, R30.reuse, R35.reuse ;  /* 0x0000001e20197223 */ /* 0x180fe20000004023 */
[C---:B------:R-:W-:Y:S02]  /*5af0*/  ISETP.NE.AND P2, PT, R31.reuse, RZ, PT ;  /* 0x000000ff1f00720c */ /* 0x040fe40003f45270 */
[----:B------:R-:W-:Y:S01]  /*5b00*/  LOP3.LUT R27, R24, 0x7fffff, RZ, 0xc0, !PT ;  /* 0x007fffff181b7812 */ /* 0x000fe200078ec0ff */
[----:B------:R-:W-:Y:S01]  /*5b10*/  FFMA.RP R24, R32, R30, R35 ;  /* 0x0000001e20187223 */ /* 0x000fe20000008023 */
[----:B------:R-:W-:Y:S02]  /*5b20*/  ISETP.NE.AND P1, PT, R31, RZ, PT ;  /* 0x000000ff1f00720c */ /* 0x000fe40003f25270 */
[----:B------:R-:W-:Y:S02]  /*5b30*/  LOP3.LUT R27, R27, 0x800000, RZ, 0xfc, !PT ;  /* 0x008000001b1b7812 */ /* 0x000fe400078efcff */
[----:B------:R-:W-:-:S02]  /*5b40*/  IADD3 R30, PT, PT, -R31, RZ, RZ ;  /* 0x000000ff1f1e7210 */ /* 0x000fc40007ffe1ff */
[----:B------:R-:W-:Y:S02]  /*5b50*/  SHF.L.U32 R28, R27, R28, RZ ;  /* 0x0000001c1b1c7219 */ /* 0x000fe400000006ff */
[----:B------:R-:W-:Y:S02]  /*5b60*/  FSETP.NEU.FTZ.AND P0, PT, R24, R25, PT ;  /* 0x000000191800720b */ /* 0x000fe40003f1d000 */
[----:B------:R-:W-:Y:S02]  /*5b70*/  SEL R24, R30, RZ, P2 ;  /* 0x000000ff1e187207 */ /* 0x000fe40001000000 */
[----:B------:R-:W-:Y:S02]  /*5b80*/  ISETP.NE.AND P1, PT, R28, RZ, P1 ;  /* 0x000000ff1c00720c */ /* 0x000fe40000f25270 */
[----:B------:R-:W-:Y:S02]  /*5b90*/  SHF.R.U32.HI R24, RZ, R24, R27 ;  /* 0x00000018ff187219 */ /* 0x000fe4000001161b */
[----:B------:R-:W-:-:S02]  /*5ba0*/  PLOP3.LUT P0, PT, P0, P1, PT, 0xf8, 0x8f ;  /* 0x00000000008f781c */ /* 0x000fc40000703f70 */
[----:B------:R-:W-:Y:S02]  /*5bb0*/  SHF.R.U32.HI R28, RZ, 0x1, R24 ;  /* 0x00000001ff1c7819 */ /* 0x000fe40000011618 */
[----:B------:R-:W-:-:S04]  /*5bc0*/  SEL R25, RZ, 0x1, !P0 ;  /* 0x00000001ff197807 */ /* 0x000fc80004000000 */
[----:B------:R-:W-:-:S04]  /*5bd0*/  LOP3.LUT R25, R25, 0x1, R28, 0xf8, !PT ;  /* 0x0000000119197812 */ /* 0x000fc800078ef81c */
[----:B------:R-:W-:-:S04]  /*5be0*/  LOP3.LUT R25, R25, R24, RZ, 0xc0, !PT ;  /* 0x0000001819197212 */ /* 0x000fc800078ec0ff */
[----:B------:R-:W-:-:S04]  /*5bf0*/  IADD3 R28, PT, PT, R28, R25, RZ ;  /* 0x000000191c1c7210 */ /* 0x000fc80007ffe0ff */
[----:B------:R-:W-:Y:S01]  /*5c00*/  LOP3.LUT R29, R28, R29, RZ, 0xfc, !PT ;  /* 0x0000001d1c1d7212 */ /* 0x000fe200078efcff */
[----:B------:R-:W-:Y:S06]  /*5c10*/  BRA `(.L_x_66) ;  /* 0x0000000000107947 */ /* 0x000fec0003800000 */
.L_x_65:
[----:B------:R-:W-:-:S04]  /*5c20*/  LOP3.LUT R29, R29, 0x80000000, RZ, 0xc0, !PT ;  /* 0x800000001d1d7812 */ /* 0x000fc800078ec0ff */
[----:B------:R-:W-:Y:S01]  /*5c30*/  LOP3.LUT R29, R29, 0x7f800000, RZ, 0xfc, !PT ;  /* 0x7f8000001d1d7812 */ /* 0x000fe200078efcff */
[----:B------:R-:W-:Y:S06]  /*5c40*/  BRA `(.L_x_66) ;  /* 0x0000000000047947 */ /* 0x000fec0003800000 */
.L_x_64:
[----:B------:R-:W-:-:S07]  /*5c50*/  LEA R29, R28, R29, 0x17 ;  /* 0x0000001d1c1d7211 */ /* 0x000fce00078eb8ff */
.L_x_66:
[----:B------:R-:W-:Y:S05]  /*5c60*/  BSYNC.RECONVERGENT B1 ;  /* 0x0000000000017941 */ /* 0x000fea0003800200 */
.L_x_63:
[----:B------:R-:W-:Y:S05]  /*5c70*/  BRA `(.L_x_67) ;  /* 0x0000000000207947 */ /* 0x000fea0003800000 */
.L_x_62:
[----:B------:R-:W-:-:S04]  /*5c80*/  LOP3.LUT R24, R24, 0x80000000, R53, 0x48, !PT ;  /* 0x8000000018187812 */ /* 0x000fc800078e4835 */
[----:B------:R-:W-:Y:S01]  /*5c90*/  LOP3.LUT R29, R24, 0x7f800000, RZ, 0xfc, !PT ;  /* 0x7f800000181d7812 */ /* 0x000fe200078efcff */
[----:B------:R-:W-:Y:S06]  /*5ca0*/  BRA `(.L_x_67) ;  /* 0x0000000000147947 */ /* 0x000fec0003800000 */
.L_x_61:
[----:B------:R-:W-:Y:S01]  /*5cb0*/  LOP3.LUT R29, R24, 0x80000000, R53, 0x48, !PT ;  /* 0x80000000181d7812 */ /* 0x000fe200078e4835 */
[----:B------:R-:W-:Y:S06]  /*5cc0*/  BRA `(.L_x_67) ;  /* 0x00000000000c7947 */ /* 0x000fec0003800000 */
.L_x_60:
[----:B------:R-:W0:Y:S01]  /*5cd0*/  MUFU.RSQ R29, -QNAN ;  /* 0xffc00000001d7908 */ /* 0x000e220000001400 */
[----:B------:R-:W-:Y:S05]  /*5ce0*/  BRA `(.L_x_67) ;  /* 0x0000000000047947 */ /* 0x000fea0003800000 */
.L_x_59:
[----:B------:R-:W-:-:S07]  /*5cf0*/  FADD.FTZ R29, R53, R20 ;  /* 0x00000014351d7221 */ /* 0x000fce0000010000 */
.L_x_67:
[----:B------:R-:W-:Y:S05]  /*5d00*/  BSYNC.RECONVERGENT B0 ;  /* 0x0000000000007941 */ /* 0x000fea0003800200 */
.L_x_57:
[----:B------:R-:W-:Y:S01]  /*5d10*/  HFMA2 R25, -RZ, RZ, 0, 0 ;  /* 0x00000000ff197431 */ /* 0x000fe200000001ff */
[----:B------:R-:W-:-:S04]  /*5d20*/  MOV R24, R26 ;  /* 0x0000001a00187202 */ /* 0x000fc80000000f00 */
[----:B0-----:R-:W-:Y:S05]  /*5d30*/  RET.REL.NODEC R24 `(_Z11s2mm_kernelILi64ELi4ELi1EEviiPKfS1_S1_PfS2_) ;  /* 0xffffffa018b07950 */ /* 0x001fea0003c3ffff */
.L_x_68:
[----:B------:R-:W-:-:S00]  /*5d40*/  BRA `(.L_x_68) ;  /* 0xfffffffc00fc7947 */ /* 0x000fc0000383ffff */
[----:B------:R-:W-:-:S00]  /*5d50*/  NOP ;  /* 0x0000000000007918 */ /* 0x000fc00000000000 */
        /* <DEDUP_REMOVED lines=10> */
.L_x_171:


//--------------------- .text._Z11s2mm_kernelILi64ELi4ELi2EEviiPKfS1_S1_PfS2_ --------------------------
	.section	.text._Z11s2mm_kernelILi64ELi4ELi2EEviiPKfS1_S1_PfS2_,"ax",@progbits
	.align	128
        .global         _Z11s2mm_kernelILi64ELi4ELi2EEviiPKfS1_S1_PfS2_
        .type           _Z11s2mm_kernelILi64ELi4ELi2EEviiPKfS1_S1_PfS2_,@function
        .size           _Z11s2mm_kernelILi64ELi4ELi2EEviiPKfS1_S1_PfS2_,(.L_x_172 - _Z11s2mm_kernelILi64ELi4ELi2EEviiPKfS1_S1_PfS2_)
        .other          _Z11s2mm_kernelILi64ELi4ELi2EEviiPKfS1_S1_PfS2_,@"STO_CUDA_ENTRY STV_DEFAULT"
_Z11s2mm_kernelILi64ELi4ELi2EEviiPKfS1_S1_PfS2_:
.text._Z11s2mm_kernelILi64ELi4ELi2EEviiPKfS1_S1_PfS2_:
        /* <DEDUP_REMOVED lines=21> */
.L_x_69:
        /* <DEDUP_REMOVED lines=12> */
[----:B------:R-:W-:Y:S02]  /*0210*/  CS2R R108, SRZ ;  /* 0x00000000006c7805 */ /* 0x000fe4000001ff00 */
[----:B------:R-:W-:Y:S02]  /*0220*/  CS2R R102, SRZ ;  /* 0x0000000000667805 */ /* 0x000fe4000001ff00 */
[----:B------:R-:W-:-:S02]  /*0230*/  CS2R R100, SRZ ;  /* 0x0000000000647805 */ /* 0x000fc4000001ff00 */
[----:B------:R-:W-:Y:S02]  /*0240*/  CS2R R104, SRZ ;  /* 0x0000000000687805 */ /* 0x000fe4000001ff00 */
[----:B------:R-:W-:Y:S01]  /*0250*/  CS2R R106, SRZ ;  /* 0x00000000006a7805 */ /* 0x000fe2000001ff00 */
[----:B------:R-:W5:Y:S01]  /*0260*/  LDC R44, c[0x0][0x380] ;  /* 0x0000e000ff2c7b82 */ /* 0x000f620000000800 */
[----:B------:R-:W-:Y:S02]  /*0270*/  CS2R R98, SRZ ;  /* 0x0000000000627805 */ /* 0x000fe4000001ff00 */
[----:B------:R-:W-:Y:S02]  /*0280*/  CS2R R92, SRZ ;  /* 0x00000000005c7805 */ /* 0x000fe4000001ff00 */
[----:B------:R-:W-:Y:S02]  /*0290*/  CS2R R94, SRZ ;  /* 0x00000000005e7805 */ /* 0x000fe4000001ff00 */
[----:B------:R-:W-:-:S02]  /*02a0*/  CS2R R96, SRZ ;  /* 0x0000000000607805 */ /* 0x000fc4000001ff00 */
[----:B--2---:R-:W-:Y:S02]  /*02b0*/  ISETP.GE.AND P1, PT, R80, 0x1, PT ;  /* 0x000000015000780c */ /* 0x004fe40003f26270 */
[----:B-1----:R-:W-:Y:S01]  /*02c0*/  ISETP.GT.U32.AND P0, PT, R0, 0x3f, PT ;  /* 0x0000003f0000780c */ /* 0x002fe20003f04070 */
[----:B----4-:R-:W-:Y:S01]  /*02d0*/  IMAD R87, R80, UR4, RZ ;  /* 0x0000000450577c24 */ /* 0x010fe2000f8e02ff */
[----:B------:R-:W-:Y:S02]  /*02e0*/  LOP3.LUT R26, R0, 0x3f, RZ, 0xc0, !PT ;  /* 0x0000003f001a7812 */ /* 0x000fe400078ec0ff */
[----:B---3--:R-:W-:Y:S02]  /*02f0*/  LEA R89, R2, R89, 0x18 ;  /* 0x0000005902597211 */ /* 0x008fe400078ec0ff */
[----:B------:R-:W-:Y:S02]  /*0300*/  SHF.L.U32 R87, R87, 0x6, RZ ;  /* 0x0000000657577819 */ /* 0x000fe400000006ff */
[----:B------:R-:W-:-:S02]  /*0310*/  LEA R88, R0, R89, 0x2 ;  /* 0x0000005900587211 */ /* 0x000fc400078e10ff */
[----:B------:R-:W-:-:S03]  /*0320*/  SHF.R.S32.HI R2, RZ, 0x1f, R87 ;  /* 0x0000001fff027819 */ /* 0x000fc60000011457 */
[----:B------:R-:W-:Y:S01]  /*0330*/  @!P0 MOV R3, 0xff800000 ;  /* 0xff80000000038802 */ /* 0x000fe20000000f00 */
[----:B------:R-:W-:Y:S04]  /*0340*/  @!P0 STS [R88+0x10500], RZ ;  /* 0x010500ff58008388 */ /* 0x000fe80000000800 */
[----:B------:R1:W-:Y:S01]  /*0350*/  @!P0 STS [R88+0x10600], R3 ;  /* 0x0106000358008388 */ /* 0x0003e20000000800 */
[----:B-----5:R-:W-:Y:S02]  /*0360*/  ISETP.GE.AND P0, PT, R44, 0x40, PT ;  /* 0x000000402c00780c */ /* 0x020fe40003f06270 */
[----:B-1----:R-:W-:Y:S01]  /*0370*/  SHF.R.U32.HI R3, RZ, 0x6, R0 ;  /* 0x00000006ff037819 */ /* 0x002fe20000011600 */
[----:B------:R-:W-:Y:S10]  /*0380*/  @!P1 BRA `(.L_x_70) ;  /* 0x0000000400449947 */ /* 0x000ff40003800000 */
[----:B------:R-:W1:Y:S01]  /*0390*/  LDCU.64 UR4, c[0x0][0x388] ;  /* 0x00007100ff0477ac */ /* 0x000e620008000a00 */
        /* <DEDUP_REMOVED lines=11> */
[C---:B-1----:R-:W-:Y:S02]  /*0450*/  LEA R4, P1, R87.reuse, UR4, 0x2 ;  /* 0x0000000457047c11 */ /* 0x042fe4000f8210ff */
[----:B------:R-:W-:Y:S02]  /*0460*/  LEA R55, R80, R51, 0x3 ;  /* 0x0000003350377211 */ /* 0x000fe400078e18ff */
[----:B------:R-:W-:-:S02]  /*0470*/  LEA.HI.X R9, R87, UR5, R2, 0x2, P1 ;  /* 0x0000000557097c11 */ /* 0x000fc400088f1402 */
        /* <DEDUP_REMOVED lines=9> */
.L_x_71:
[----:B------:R-:W-:-:S03]  /*0510*/  MOV R5, R9 ;  /* 0x0000000900057202 */ /* 0x000fc60000000f00 */
[----:B-1----:R-:W-:-:S04]  /*0520*/  IMAD.WIDE.U32 R6, R27, 0x4, R4 ;  /* 0x000000041b067825 */ /* 0x002fc800078e0004 */
        /* <DEDUP_REMOVED lines=14> */
[--C-:B-1----:R-:W-:Y:S02]  /*0610*/  IMAD.WIDE.U32 R6, R43, 0x4, R4.reuse ;  /* 0x000000042b067825 */ /* 0x102fe400078e0004 */
[----:B------:R-:W4:Y:S02]  /*0620*/  LDG.E R20, desc[UR36][R20.64] ;  /* 0x0000002414147981 */ /* 0x000f24000c1e1900 */
[--C-:B------:R-:W-:Y:S02]  /*0630*/  IMAD.WIDE.U32 R22, R45, 0x4, R4.reuse ;  /* 0x000000042d167825 */ /* 0x100fe400078e0004 */
[----:B------:R1:W4:Y:S02]  /*0640*/  LDG.E R6, desc[UR36][R6.64] ;  /* 0x0000002406067981 */ /* 0x000324000c1e1900 */
[----:B------:R-:W-:-:S02]  /*0650*/  IMAD.WIDE.U32 R24, R47, 0x4, R4 ;  /* 0x000000042f187825 */ /* 0x000fc400078e0004 */
[----:B------:R-:W4:Y:S02]  /*0660*/  LDG.E R22, desc[UR36][R22.64] ;  /* 0x0000002416167981 */ /* 0x000f24000c1e1900 */
[--C-:B---3--:R-:W-:Y:S02]  /*0670*/  IMAD.WIDE.U32 R8, R49, 0x4, R4.reuse ;  /* 0x0000000431087825 */ /* 0x108fe400078e0004 */
[----:B------:R-:W3:Y:S02]  /*0680*/  LDG.E R24, desc[UR36][R24.64] ;  /* 0x0000002418187981 */ /* 0x000ee4000c1e1900 */
[--C-:B-----5:R-:W-:Y:S02]  /*0690*/  IMAD.WIDE.U32 R10, R51, 0x4, R4.reuse ;  /* 0x00000004330a7825 */ /* 0x120fe400078e0004 */
[----:B------:R5:W3:Y:S02]  /*06a0*/  LDG.E R8, desc[UR36][R8.64] ;  /* 0x0000002408087981 */ /* 0x000ae4000c1e1900 */
[----:B0-----:R-:W-:-:S02]  /*06b0*/  IMAD.WIDE.U32 R12, R53, 0x4, R4 ;  /* 0x00000004350c7825 */ /* 0x001fc400078e0004 */
[----:B------:R-:W3:Y:S02]  /*06c0*/  LDG.E R10, desc[UR36][R10.64] ;  /* 0x000000240a0a7981 */ /* 0x000ee4000c1e1900 */
[--C-:B------:R-:W-:Y:S02]  /*06d0*/  IMAD.WIDE.U32 R14, R55, 0x4, R4.reuse ;  /* 0x00000004370e7825 */ /* 0x100fe400078e0004 */
[----:B------:R-:W3:Y:S02]  /*06e0*/  LDG.E R12, desc[UR36][R12.64] ;  /* 0x000000240c0c7981 */ /* 0x000ee4000c1e1900 */
[----:B------:R-:W-:Y:S02]  /*06f0*/  IMAD.WIDE.U32 R16, R57, 0x4, R4 ;  /* 0x0000000439107825 */ /* 0x000fe400078e0004 */
[----:B------:R-:W3:Y:S04]  /*0700*/  LDG.E R14, desc[UR36][R14.64] ;  /* 0x000000240e0e7981 */ /* 0x000ee8000c1e1900 */
[----:B------:R-:W3:Y:S01]  /*0710*/  LDG.E R16, desc[UR36][R16.64] ;  /* 0x0000002410107981 */ /* 0x000ee2000c1e1900 */
[----:B-1----:R-:W-:-:S02]  /*0720*/  LEA R7, R28, R59, 0x2 ;  /* 0x0000003b1c077211 */ /* 0x002fc400078e10ff */
[----:B------:R-:W-:-:S04]  /*0730*/  IADD3 R30, PT, PT, R30, 0x40, RZ ;  /* 0x000000401e1e7810 */ /* 0x000fc80007ffe0ff */
[----:B------:R-:W-:Y:S02]  /*0740*/  ISETP.GE.AND P1, PT, R30, R80, PT ;  /* 0x000000501e00720c */ /* 0x000fe40003f26270 */
[----:B------:R-:W-:Y:S02]  /*0750*/  IADD3 R4, P2, PT, R4, 0x100, RZ ;  /* 0x0000010004047810 */ /* 0x000fe40007f5e0ff */
[----:B------:R-:W-:Y:S02]  /*0760*/  IADD3 R59, PT, PT, R59, 0x4000, RZ ;  /* 0x000040003b3b7810 */ /* 0x000fe40007ffe0ff */
[----:B-----5:R-:W-:Y:S01]  /*0770*/  IADD3.X R9, PT, PT, RZ, R5, RZ, P2, !PT ;  /* 0x00000005ff097210 */ /* 0x020fe200017fe4ff */
[----:B--2---:R1:W-:Y:S04]  /*0780*/  STS [R7], R32 ;  /* 0x0000002007007388 */ /* 0x0043e80000000800 */
[----:B----4-:R1:W-:Y:S04]  /*0790*/  STS [R7+0x400], R34 ;  /* 0x0004002207007388 */ /* 0x0103e80000000800 */
        /* <DEDUP_REMOVED lines=8> */
[----:B---3--:R1:W-:Y:S04]  /*0820*/  STS [R7+0x2800], R24 ;  /* 0x0028001807007388 */ /* 0x0083e80000000800 */
[----:B------:R1:W-:Y:S04]  /*0830*/  STS [R7+0x2c00], R8 ;  /* 0x002c000807007388 */ /* 0x0003e80000000800 */
[----:B------:R1:W-:Y:S04]  /*0840*/  STS [R7+0x3000], R10 ;  /* 0x0030000a07007388 */ /* 0x0003e80000000800 */
[----:B------:R1:W-:Y:S04]  /*0850*/  STS [R7+0x3400], R12 ;  /* 0x0034000c07007388 */ /* 0x0003e80000000800 */
[----:B------:R1:W-:Y:S04]  /*0860*/  STS [R7+0x3800], R14 ;  /* 0x0038000e07007388 */ /* 0x0003e80000000800 */
[----:B------:R1:W-:Y:S01]  /*0870*/  STS [R7+0x3c00], R16 ;  /* 0x003c001007007388 */ /* 0x0003e20000000800 */
[----:B------:R-:W-:Y:S05]  /*0880*/  @!P1 BRA `(.L_x_71) ;  /* 0xfffffffc00209947 */ /* 0x000fea000383ffff */
[----:B------:R-:W-:Y:S05]  /*0890*/  BSYNC.RECONVERGENT B0 ;  /* 0x0000000000007941 */ /* 0x000fea0003800200 */
.L_x_70:
[----:B------:R-:W-:Y:S02]  /*08a0*/  SHF.R.U32.HI R91, RZ, 0x4, R0 ;  /* 0x00000004ff5b7819 */ /* 0x000fe40000011600 */
[----:B------:R-:W-:Y:S01]  /*08b0*/  LOP3.LUT R90, R0, 0xf, RZ, 0xc0, !PT ;  /* 0x0000000f005a7812 */ /* 0x000fe200078ec0ff */
[----:B------:R-:W-:Y:S06]  /*08c0*/  @!P0 BRA `(.L_x_72) ;  /* 0x00000064007c8947 */ /* 0x000fec0003800000 */
[C---:B------:R-:W-:Y:S01]  /*08d0*/  IMAD R84, R3.reuse, 0x41, R26 ;  /* 0x0000004103547824 */ /* 0x040fe200078e021a */
[----:B------:R-:W-:Y:S01]  /*08e0*/  SHF.R.S32.HI R9, RZ, 0x1f, R44 ;  /* 0x0000001fff097819 */ /* 0x000fe2000001142c */
[--C-:B------:R-:W-:Y:S01]  /*08f0*/  IMAD R85, R3, R44, R26.reuse ;  /* 0x0000002c03557224 */ /* 0x100fe200078e021a */
[----:B-1----:R-:W-:Y:S01]  /*0900*/  SHF.L.U32 R8, R91, 0x4, RZ ;  /* 0x000000045b087819 */ /* 0x002fe200000006ff */
[----:B------:R-:W-:Y:S01]  /*0910*/  IMAD R3, R3, R80, R26 ;  /* 0x0000005003037224 */ /* 0x000fe200078e021a */
[----:B------:R-:W-:Y:S01]  /*0920*/  SHF.L.U32 R7, R90, 0x8, RZ ;  /* 0x000000085a077819 */ /* 0x000fe200000006ff */
[----:B------:R-:W-:Y:S01]  /*0930*/  HFMA2 R6, -RZ, RZ, 0, 0 ;  /* 0x00000000ff067431 */ /* 0x000fe200000001ff */
[----:B------:R-:W-:Y:S02]  /*0940*/  LEA.HI R15, R9, R44, RZ, 0x6 ;  /* 0x0000002c090f7211 */ /* 0x000fe400078f30ff */
[----:B------:R-:W-:Y:S02]  /*0950*/  LEA R9, R44, R85, 0x5 ;  /* 0x000000552c097211 */ /* 0x000fe400078e28ff */
[----:B------:R-:W-:-:S02]  /*0960*/  LEA R13, R80, R3, 0x5 ;  /* 0x00000003500d7211 */ /* 0x000fc400078e28ff */
[-C--:B------:R-:W-:Y:S02]  /*0970*/  LOP3.LUT R14, R7, R8.reuse, RZ, 0xfc, !PT ;  /* 0x00000008070e7212 */ /* 0x080fe400078efcff */
[----:B------:R-:W-:Y:S02]  /*0980*/  SHF.L.U32 R86, R90, 0x2, RZ ;  /* 0x000000025a567819 */ /* 0x000fe400000006ff */
[----:B------:R-:W-:Y:S02]  /*0990*/  IADD3 R7, PT, PT, R89, R8, RZ ;  /* 0x0000000859077210 */ /* 0x000fe40007ffe0ff */
[----:B------:R-:W-:Y:S02]  /*09a0*/  LEA R12, R80, R3, 0x4 ;  /* 0x00000003500c7211 */ /* 0x000fe400078e20ff */
[C---:B------:R-:W-:Y:S02]  /*09b0*/  LEA R8, R44.reuse, R85, 0x4 ;  /* 0x000000552c087211 */ /* 0x040fe400078e20ff */
[----:B------:R-:W-:-:S02]  /*09c0*/  LEA R20, R44, R9, 0x4 ;  /* 0x000000092c147211 */ /* 0x000fc400078e20ff */
[C---:B------:R-:W-:Y:S02]  /*09d0*/  LEA R26, R80.reuse, R13, 0x4 ;  /* 0x0000000d501a7211 */ /* 0x040fe400078e20ff */
[----:B------:R-:W-:Y:S02]  /*09e0*/  IADD3 R5, PT, PT, R89, 0xc100, RZ ;  /* 0x0000c10059057810 */ /* 0x000fe40007ffe0ff */
[----:B------:R-:W-:Y:S02]  /*09f0*/  LEA R4, R91, R86, 0x8 ;  /* 0x000000565b047211 */ /* 0x000fe400078e40ff */
[C---:B------:R-:W-:Y:S02]  /*0a00*/  LEA R11, R80.reuse, R3, 0x3 ;  /* 0x00000003500b7211 */ /* 0x040fe400078e18ff */
[C---:B------:R-:W-:Y:S02]  /*0a10*/  LEA R23, R80.reuse, R12, 0x3 ;  /* 0x0000000c50177211 */ /* 0x040fe400078e18ff */
[----:B------:R-:W-:-:S02]  /*0a20*/  LEA R25, R80, R13, 0x3 ;  /* 0x0000000d50197211 */ /* 0x000fc400078e18ff */
[C---:B------:R-:W-:Y:S02]  /*0a30*/  LEA R82, R44.reuse, R85, 0x3 ;  /* 0x000000552c527211 */ /* 0x040fe400078e18ff */
[C---:B------:R-:W-:Y:S02]  /*0a40*/  LEA R17, R44.reuse, R8, 0x3 ;  /* 0x000000082c117211 */ /* 0x040fe400078e18ff */
[C---:B------:R-:W-:Y:S02]  /*0a50*/  LEA R19, R44.reuse, R9, 0x3 ;  /* 0x000000092c137211 */ /* 0x040fe400078e18ff */
[----:B------:R-:W-:Y:S02]  /*0a60*/  LEA R30, R44, R20, 0x3 ;  /* 0x000000142c1e7211 */ /* 0x000fe400078e18ff */
[----:B------:R-:W-:Y:S02]  /*0a70*/  LEA R76, R80, R26, 0x3 ;  /* 0x0000001a504c7211 */ /* 0x000fe400078e18ff */
[----:B------:R-:W-:Y:S01]  /*0a80*/  LEA R4, R4, R5, 0x2 ;  /* 0x0000000504047211 */ /* 0x000fe200078e10ff */
[----:B------:R-:W-:Y:S01]  /*0a90*/  IMAD R5, R90, 0x410, R89 ;  /* 0x000004105a057824 */ /* 0x000fe200078e0259 */
[----:B------:R-:W-:-:S02]  /*0aa0*/  LEA R10, R80, R3, 0x2 ;  /* 0x00000003500a7211 */ /* 0x000fc400078e10ff */
[C---:B------:R-:W-:Y:S02]  /*0ab0*/  LEA R21, R80.reuse, R11, 0x2 ;  /* 0x0000000b50157211 */ /* 0x040fe400078e10ff */
[C---:B------:R-:W-:Y:S02]  /*0ac0*/  LEA R22, R80.reuse, R12, 0x2 ;  /* 0x0000000c50167211 */ /* 0x040fe400078e10ff */
[C---:B------:R-:W-:Y:S02]  /*0ad0*/  LEA R24, R80.reuse, R13, 0x2 ;  /* 0x0000000d50187211 */ /* 0x040fe400078e10ff */
[C---:B------:R-:W-:Y:S02]  /*0ae0*/  LEA R31, R80.reuse, R23, 0x2 ;  /* 0x00000017501f7211 */ /* 0x040fe400078e10ff */
[C---:B------:R-:W-:Y:S02]  /*0af0*/  LEA R77, R80.reuse, R25, 0x2 ;  /* 0x00000019504d7211 */ /* 0x040fe400078e10ff */
[----:B------:R-:W-:-:S02]  /*0b00*/  LEA R78, R80, R26, 0x2 ;  /* 0x0000001a504e7211 */ /* 0x000fc400078e10ff */
[----:B------:R-:W-:Y:S02]  /*0b10*/  MOV R120, RZ ;  /* 0x000000ff00787202 */ /* 0x000fe40000000f00 */
[----:B------:R-:W-:Y:S02]  /*0b20*/  LEA R84, R84, R89, 0x2 ;  /* 0x0000005954547211 */ /* 0x000fe400078e10ff */
[C---:B------:R-:W-:Y:S02]  /*0b30*/  LEA R83, R44.reuse, R85, 0x2 ;  /* 0x000000552c537211 */ /* 0x040fe400078e10ff */
[----:B------:R-:W-:Y:S02]  /*0b40*/  IADD3 R14, PT, PT, R89, R14, RZ ;  /* 0x0000000e590e7210 */ /* 0x000fe40007ffe0ff */
[----:B------:R-:W-:Y:S02]  /*0b50*/  SHF.R.S32.HI R15, RZ, 0x6, R15 ;  /* 0x00000006ff0f7819 */ /* 0x000fe4000001140f */
[----:B------:R-:W-:-:S02]  /*0b60*/  LEA R81, R44, R82, 0x2 ;  /* 0x000000522c517211 */ /* 0x000fc400078e10ff */
[C---:B------:R-:W-:Y:S02]  /*0b70*/  LEA R16, R44.reuse, R8, 0x2 ;  /* 0x000000082c107211 */ /* 0x040fe400078e10ff */
[C---:B------:R-:W-:Y:S02]  /*0b80*/  LEA R18, R44.reuse, R9, 0x2 ;  /* 0x000000092c127211 */ /* 0x040fe400078e10ff */
[C---:B------:R-:W-:Y:S02]  /*0b90*/  LEA R27, R44.reuse, R17, 0x2 ;  /* 0x000000112c1b7211 */ /* 0x040fe400078e10ff */
[C---:B------:R-:W-:Y:S02]  /*0ba0*/  LEA R28, R44.reuse, R19, 0x2 ;  /* 0x000000132c1c7211 */ /* 0x040fe400078e10ff */
[C---:B------:R-:W-:Y:S02]  /*0bb0*/  LEA R29, R44.reuse, R20, 0x2 ;  /* 0x000000142c1d7211 */ /* 0x040fe400078e10ff */
[----:B------:R-:W-:-:S02]  /*0bc0*/  LEA R79, R44, R30, 0x2 ;  /* 0x0000001e2c4f7211 */ /* 0x000fc400078e10ff */
[----:B------:R-:W-:-:S07]  /*0bd0*/  LEA R80, R80, R76, 0x2 ;  /* 0x0000004c50507211 */ /* 0x000fce00078e10ff */
.L_x_158:
        /* <DEDUP_REMOVED lines=8> */
[----:B------:R-:W-:Y:S02]  /*0c60*/  MOV R63, RZ ;  /* 0x000000ff003f7202 */ /* 0x000fe40000000f00 */
[----:B------:R-:W-:Y:S02]  /*0c70*/  CS2R R66, SRZ ;  /* 0x0000000000427805 */ /* 0x000fe4000001ff00 */
[----:B------:R-:W-:-:S02]  /*0c80*/  CS2R R68, SRZ ;  /* 0x0000000000447805 */ /* 0x000fc4000001ff00 */
[----:B------:R-:W-:Y:S02]  /*0c90*/  CS2R R70, SRZ ;  /* 0x0000000000467805 */ /* 0x000fe4000001ff00 */
[----:B------:R-:W-:Y:S02]  /*0ca0*/  MOV R65, RZ ;  /* 0x000000ff00417202 */ /* 0x000fe40000000f00 */
[----:B------:R-:W-:Y:S01]  /*0cb0*/  MOV R72, RZ ;  /* 0x000000ff00487202 */ /* 0x000fe20000000f00 */
[----:B------:R2:W-:Y:S01]  /*0cc0*/  @!P0 STS [R88+0x10200], RZ ;  /* 0x010200ff58008388 */ /* 0x0005e20000000800 */
[----:B------:R-:W-:Y:S02]  /*0cd0*/  @!P0 MOV R33, 0xff800000 ;  /* 0xff80000000218802 */ /* 0x000fe40000000f00 */
        /* <DEDUP_REMOVED lines=9> */
.L_x_76:
        /* <DEDUP_REMOVED lines=17> */
[--C-:B-1----:R-:W-:Y:S02]  /*0e80*/  IMAD.WIDE.U32 R44, R18, 0x4, R32.reuse ;  /* 0x00000004122c7825 */ /* 0x102fe400078e0020 */
[----:B------:R-:W4:Y:S02]  /*0e90*/  LDG.E R49, desc[UR36][R48.64] ;  /* 0x0000002430317981 */ /* 0x000f24000c1e1900 */
[----:B------:R-:W-:-:S02]  /*0ea0*/  IMAD.WIDE.U32 R46, R19, 0x4, R32 ;  /* 0x00000004132e7825 */ /* 0x000fc400078e0020 */
        /* <DEDUP_REMOVED lines=10> */
[----:B------:R0:W5:Y:S04]  /*0f50*/  LDG.E R35, desc[UR36][R34.64] ;  /* 0x0000002422237981 */ /* 0x000168000c1e1900 */
[----:B------:R-:W5:Y:S01]  /*0f60*/  LDG.E R37, desc[UR36][R36.64] ;  /* 0x0000002424257981 */ /* 0x000f62000c1e1900 */
[----:B------:R-:W-:Y:S05]  /*0f70*/  WARPSYNC.ALL ;  /* 0x0000000000007948 */ /* 0x000fea0003800000 */
[----:B0-----:R-:W-:Y:S01]  /*0f80*/  LEA R34, R91, R64, 0xa ;  /* 0x000000405b227211 */ /* 0x001fe200078e50ff */
[----:B------:R-:W0:Y:S01]  /*0f90*/  LDCU UR4, c[0x0][0x384] ;  /* 0x00007080ff0477ac */ /* 0x000e220008000800 */
        /* <DEDUP_REMOVED lines=16> */
[----:B------:R-:W-:Y:S04]  /*10a0*/  STS [R84+0xb8e0], R35 ;  /* 0x00b8e02354007388 */ /* 0x000fe80000000800 */
[----:B------:R-:W-:Y:S01]  /*10b0*/  STS [R84+0xbcf0], R37 ;  /* 0x00bcf02554007388 */ /* 0x000fe20000000800 */
[----:B------:R-:W-:Y:S06]  /*10c0*/  BAR.SYNC.DEFER_BLOCKING 0x0 ;  /* 0x0000000000007b1d */ /* 0x000fec0000010000 */
[----:B------:R-:W-:Y:S04]  /*10d0*/  LDS R36, [R34] ;  /* 0x0000000022247984 */ /* 0x000fe80000000800 */
[----:B------:R-:W1:Y:S04]  /*10e0*/  LDS R38, [R5+0x8000] ;  /* 0x0080000005267984 */ /* 0x000e680000000800 */
[----:B------:R-:W2:Y:S04]  /*10f0*/  LDS R45, [R5+0x8104] ;  /* 0x00810400052d7984 */ /* 0x000ea80000000800 */
[----:B------:R-:W3:Y:S04]  /*1100*/  LDS R43, [R5+0x8208] ;  /* 0x00820800052b7984 */ /* 0x000ee80000000800 */
[----:B------:R-:W4:Y:S04]  /*1110*/  LDS R41, [R5+0x830c] ;  /* 0x00830c0005297984 */ /* 0x000f280000000800 */
[----:B------:R-:W5:Y:S04]  /*1120*/  LDS R35, [R34+0x300] ;  /* 0x0003000022237984 */ /* 0x000f680000000800 */
[----:B------:R-:W5:Y:S04]  /*1130*/  LDS R39, [R34+0x100] ;  /* 0x0001000022277984 */ /* 0x000f680000000800 */
[----:B------:R-:W5:Y:S01]  /*1140*/  LDS R40, [R34+0x200] ;  /* 0x0002000022287984 */ /* 0x000f620000000800 */
[C---:B-1----:R-:W-:Y:S01]  /*1150*/  FFMA R72, R36.reuse, R38, R72 ;  /* 0x0000002624487223 */ /* 0x042fe20000000048 */
[C---:B--2---:R-:W-:Y:S01]  /*1160*/  FFMA R71, R36.reuse, R45, R71 ;  /* 0x0000002d24477223 */ /* 0x044fe20000000047 */
[C---:B---3--:R-:W-:Y:S01]  /*1170*/  FFMA R69, R36.reuse, R43, R69 ;  /* 0x0000002b24457223 */ /* 0x048fe20000000045 */
[----:B----4-:R-:W-:Y:S01]  /*1180*/  FFMA R67, R36, R41, R67 ;  /* 0x0000002924437223 */ /* 0x010fe20000000043 */
[----:B0-----:R-:W-:Y:S01]  /*1190*/  MOV R36, UR4 ;  /* 0x0000000400247c02 */ /* 0x001fe20008000f00 */
[CC--:B-----5:R-:W-:Y:S01]  /*11a0*/  FFMA R55, R38.reuse, R35.reuse, R55 ;  /* 0x0000002326377223 */ /* 0x0e0fe20000000037 */
[-C--:B------:R-:W-:Y:S01]  /*11b0*/  FFMA R54, R45, R35.reuse, R54 ;  /* 0x000000232d367223 */ /* 0x080fe20000000036 */
[-C--:B------:R-:W-:Y:S01]  /*11c0*/  FFMA R56, R43, R35.reuse, R56 ;  /* 0x000000232b387223 */ /* 0x080fe20000000038 */
[----:B------:R-:W-:Y:S01]  /*11d0*/  FFMA R58, R41, R35, R58 ;  /* 0x00000023293a7223 */ /* 0x000fe2000000003a */
[-C--:B------:R-:W-:Y:S01]  /*11e0*/  FFMA R65, R38, R39.reuse, R65 ;  /* 0x0000002726417223 */ /* 0x080fe20000000041 */
[-C--:B------:R-:W-:Y:S01]  /*11f0*/  FFMA R70, R45, R39.reuse, R70 ;  /* 0x000000272d467223 */ /* 0x080fe20000000046 */
[-C--:B------:R-:W-:Y:S01]  /*1200*/  FFMA R68, R43, R39.reuse, R68 ;  /* 0x000000272b447223 */ /* 0x080fe20000000044 */
[----:B------:R-:W-:Y:S01]  /*1210*/  FFMA R66, R41, R39, R66 ;  /* 0x0000002729427223 */ /* 0x000fe20000000042 */
[----:B------:R-:W-:Y:S01]  /*1220*/  ISETP.GE.AND P1, PT, R62, R36, PT ;  /* 0x000000243e00720c */ /* 0x000fe20003f26270 */
[-C--:B------:R-:W-:Y:S01]  /*1230*/  FFMA R60, R38, R40.reuse, R60 ;  /* 0x00000028263c7223 */ /* 0x080fe2000000003c */
[-C--:B------:R-:W-:Y:S01]  /*1240*/  FFMA R63, R45, R40.reuse, R63 ;  /* 0x000000282d3f7223 */ /* 0x080fe2000000003f */
[-C--:B------:R-:W-:Y:S01]  /*1250*/  FFMA R61, R43, R40.reuse, R61 ;  /* 0x000000282b3d7223 */ /* 0x080fe2000000003d */
[----:B------:R-:W-:Y:S01]  /*1260*/  FFMA R59, R41, R40, R59 ;  /* 0x00000028293b7223 */ /* 0x000fe2000000003b */
[----:B------:R-:W-:-:S08]  /*1270*/  MOV R35, 0x8004 ;  /* 0x0000800400237802 */ /* 0x000fd00000000f00 */
.L_x_75:
[----:B------:R-:W-:Y:S02]  /*1280*/  IADD3 R37, PT, PT, R35, R34, RZ ;  /* 0x0000002223257210 */ /* 0x000fe40007ffe0ff */
[----:B------:R-:W-:Y:S02]  /*1290*/  IADD3 R38, PT, PT, R5, R35, RZ ;  /* 0x0000002305267210 */ /* 0x000fe40007ffe0ff */
[----:B------:R-:W-:Y:S01]  /*12a0*/  IADD3 R35, PT, PT, R35, 0x24, RZ ;  /* 0x0000002423237810 */ /* 0x000fe20007ffe0ff */
[----:B------:R-:W-:Y:S03]  /*12b0*/  LDS R39, [R37+-0x8000] ;  /* 0xff80000025277984 */ /* 0x000fe60000000800 */
[----:B------:R-:W-:Y:S01]  /*12c0*/  ISETP.NE.AND P0, PT, R35, 0x8100, PT ;  /* 0x000081002300780c */ /* 0x000fe20003f05270 */
[----:B------:R-:W0:Y:S04]  /*12d0*/  LDS R46, [R38] ;  /* 0x00000000262e7984 */ /* 0x000e280000000800 */
[----:B------:R-:W1:Y:S04]  /*12e0*/  LDS R48, [R38+0x104] ;  /* 0x0001040026307984 */ /* 0x000e680000000800 */
[----:B------:R-:W2:Y:S04]  /*12f0*/  LDS R50, [R38+0x208] ;  /* 0x0002080026327984 */ /* 0x000ea80000000800 */
[----:B------:R-:W3:Y:S04]  /*1300*/  LDS R52, [R38+0x30c] ;  /* 0x00030c0026347984 */ /* 0x000ee80000000800 */
[----:B------:R-:W4:Y:S04]  /*1310*/  LDS R49, [R37+-0x7e00] ;  /* 0xff82000025317984 */ /* 0x000f280000000800 */
[----:B------:R-:W5:Y:S04]  /*1320*/  LDS R47, [R37+-0x7f00] ;  /* 0xff810000252f7984 */ /* 0x000f680000000800 */
[----:B------:R-:W5:Y:S04]  /*1330*/  LDS R51, [R37+-0x7d00] ;  /* 0xff83000025337984 */ /* 0x000f680000000800 */
[----:B------:R-:W-:Y:S04]  /*1340*/  LDS R126, [R38+0x4] ;  /* 0x00000400267e7984 */ /* 0x000fe80000000800 */
[----:B------:R-:W-:Y:S04]  /*1350*/  LDS R128, [R38+0x108] ;  /* 0x0001080026807984 */ /* 0x000fe80000000800 */
[----:B------:R-:W-:Y:S04]  /*1360*/  LDS R130, [R38+0x20c] ;  /* 0x00020c0026827984 */ /* 0x000fe80000000800 */
[----:B------:R-:W-:Y:S01]  /*1370*/  LDS R45, [R38+0x310] ;  /* 0x00031000262d7984 */ /* 0x000fe20000000800 */
[----:B0-----:R-:W-:-:S03]  /*1380*/  FFMA R72, R39, R46, R72 ;  /* 0x0000002e27487223 */ /* 0x001fc60000000048 */
[----:B------:R-:W0:Y:S01]  /*1390*/  LDS R75, [R37+-0x7efc] ;  /* 0xff810400254b7984 */ /* 0x000e220000000800 */
[----:B-1----:R-:W-:-:S03]  /*13a0*/  FFMA R71, R39, R48, R71 ;  /* 0x0000003027477223 */ /* 0x002fc60000000047 */
[----:B------:R-:W1:Y:S01]  /*13b0*/  LDS R125, [R37+-0x7dfc] ;  /* 0xff820400257d7984 */ /* 0x000e620000000800 */
[----:B--2---:R-:W-:-:S03]  /*13c0*/  FFMA R69, R39, R50, R69 ;  /* 0x0000003227457223 */ /* 0x004fc60000000045 */
[----:B------:R-:W2:Y:S01]  /*13d0*/  LDS R44, [R37+-0x7cfc] ;  /* 0xff830400252c7984 */ /* 0x000ea20000000800 */
[----:B---3--:R-:W-:-:S03]  /*13e0*/  FFMA R74, R39, R52, R67 ;  /* 0x00000034274a7223 */ /* 0x008fc60000000043 */
[----:B------:R-:W3:Y:S01]  /*13f0*/  LDS R73, [R37+-0x7ffc] ;  /* 0xff80040025497984 */ /* 0x000ee20000000800 */
[-C--:B----4-:R-:W-:Y:S01]  /*1400*/  FFMA R124, R52, R49.reuse, R59 ;  /* 0x00000031347c7223 */ /* 0x090fe2000000003b */
[-C--:B------:R-:W-:Y:S01]  /*1410*/  FFMA R60, R46, R49.reuse, R60 ;  /* 0x000000312e3c7223 */ /* 0x080fe2000000003c */
[----:B------:R-:W-:Y:S01]  /*1420*/  FFMA R61, R50, R49, R61 ;  /* 0x00000031323d7223 */ /* 0x000fe2000000003d */
[----:B------:R-:W-:Y:S01]  /*1430*/  LDS R43, [R37+-0x7ff8] ;  /* 0xff800800252b7984 */ /* 0x000fe20000000800 */
[-C--:B-----5:R-:W-:Y:S01]  /*1440*/  FFMA R65, R46, R47.reuse, R65 ;  /* 0x0000002f2e417223 */ /* 0x0a0fe20000000041 */
[-C--:B------:R-:W-:Y:S01]  /*1450*/  FFMA R70, R48, R47.reuse, R70 ;  /* 0x0000002f30467223 */ /* 0x080fe20000000046 */
[-C--:B------:R-:W-:Y:S01]  /*1460*/  FFMA R68, R50, R47.reuse, R68 ;  /* 0x0000002f32447223 */ /* 0x080fe20000000044 */
[----:B------:R-:W4:Y:S01]  /*1470*/  LDS R42, [R38+0x8] ;  /* 0x00000800262a7984 */ /* 0x000f220000000800 */
[----:B------:R-:W-:Y:S01]  /*1480*/  FFMA R66, R52, R47, R66 ;  /* 0x0000002f34427223 */ /* 0x000fe20000000042 */
[-C--:B------:R-:W-:Y:S01]  /*1490*/  FFMA R55, R46, R51.reuse, R55 ;  /* 0x000000332e377223 */ /* 0x080fe20000000037 */
[----:B------:R-:W-:Y:S01]  /*14a0*/  FFMA R59, R50, R51, R56 ;  /* 0x00000033323b7223 */ /* 0x000fe20000000038 */
[----:B------:R-:W5:Y:S01]  /*14b0*/  LDS R40, [R38+0x10c] ;  /* 0x00010c0026287984 */ /* 0x000f620000000800 */
[C---:B------:R-:W-:Y:S01]  /*14c0*/  FFMA R63, R48.reuse, R49, R63 ;  /* 0x00000031303f7223 */ /* 0x040fe2000000003f */
[-C--:B------:R-:W-:Y:S01]  /*14d0*/  FFMA R53, R48, R51.reuse, R54 ;  /* 0x0000003330357223 */ /* 0x080fe20000000036 */
[----:B------:R-:W-:Y:S01]  /*14e0*/  FFMA R52, R52, R51, R58 ;  /* 0x0000003334347223 */ /* 0x000fe2000000003a */
[----:B------:R-:W5:Y:S04]  /*14f0*/  LDS R39, [R38+0x210] ;  /* 0x0002100026277984 */ /* 0x000f680000000800 */
[----:B------:R-:W5:Y:S04]  /*1500*/  LDS R41, [R38+0x314] ;  /* 0x0003140026297984 */ /* 0x000f680000000800 */
[----:B------:R-:W5:Y:S04]  /*1510*/  LDS R127, [R37+-0x7ef8] ;  /* 0xff810800257f7984 */ /* 0x000f680000000800 */
[----:B------:R-:W5:Y:S01]  /*1520*/  LDS R129, [R37+-0x7df8] ;  /* 0xff82080025817984 */ /* 0x000f620000000800 */
[-C--:B0-----:R-:W-:Y:S01]  /*1530*/  FFMA R65, R126, R75.reuse, R65 ;  /* 0x0000004b7e417223 */ /* 0x081fe20000000041 */
[-C--:B------:R-:W-:Y:S01]  /*1540*/  FFMA R67, R128, R75.reuse, R70 ;  /* 0x0000004b80437223 */ /* 0x080fe20000000046 */
[CC--:B------:R-:W-:Y:S01]  /*1550*/  FFMA R68, R130.reuse, R75.reuse, R68 ;  /* 0x0000004b82447223 */ /* 0x0c0fe20000000044 */
[----:B------:R-:W-:Y:S01]  /*1560*/  LDS R50, [R37+-0x7ff4] ;  /* 0xff800c0025327984 */ /* 0x000fe20000000800 */
[C---:B------:R-:W-:Y:S01]  /*1570*/  FFMA R66, R45.reuse, R75, R66 ;  /* 0x0000004b2d427223 */ /* 0x040fe20000000042 */
[-C--:B-1----:R-:W-:Y:S01]  /*1580*/  FFMA R58, R130, R125.reuse, R61 ;  /* 0x0000007d823a7223 */ /* 0x082fe2000000003d */
[-C--:B------:R-:W-:Y:S01]  /*1590*/  FFMA R124, R45, R125.reuse, R124 ;  /* 0x0000007d2d7c7223 */ /* 0x080fe2000000007c */
[----:B------:R-:W0:Y:S01]  /*15a0*/  LDS R46, [R38+0x110] ;  /* 0x00011000262e7984 */ /* 0x000e220000000800 */
[----:B--2---:R-:W-:Y:S01]  /*15b0*/  FFMA R61, R126, R44, R55 ;  /* 0x0000002c7e3d7223 */ /* 0x004fe20000000037 */
[----:B------:R-:W-:-:S02]  /*15c0*/  FFMA R63, R128, R125, R63 ;  /* 0x0000007d803f7223 */ /* 0x000fc4000000003f */
[----:B------:R-:W1:Y:S01]  /*15d0*/  LDS R49, [R38+0x318] ;  /* 0x0003180026317984 */ /* 0x000e620000000800 */
[C---:B---3--:R-:W-:Y:S01]  /*15e0*/  FFMA R72, R73.reuse, R126, R72 ;  /* 0x0000007e49487223 */ /* 0x048fe20000000048 */
[C---:B------:R-:W-:Y:S01]  /*15f0*/  FFMA R71, R73.reuse, R128, R71 ;  /* 0x0000008049477223 */ /* 0x040fe20000000047 */
[C---:B------:R-:W-:Y:S01]  /*1600*/  FFMA R54, R73.reuse, R130, R69 ;  /* 0x0000008249367223 */ /* 0x040fe20000000045 */
[----:B------:R-:W2:Y:S01]  /*1610*/  LDS R131, [R37+-0x7cf8] ;  /* 0xff83080025837984 */ /* 0x000ea20000000800 */
[----:B------:R-:W-:Y:S01]  /*1620*/  FFMA R74, R73, R45, R74 ;  /* 0x0000002d494a7223 */ /* 0x000fe2000000004a */
[----:B------:R-:W-:Y:S01]  /*1630*/  FFMA R69, R126, R125, R60 ;  /* 0x0000007d7e457223 */ /* 0x000fe2000000003c */
[-C--:B------:R-:W-:Y:S01]  /*1640*/  FFMA R130, R130, R44.reuse, R59 ;  /* 0x0000002c82827223 */ /* 0x080fe2000000003b */
[----:B------:R-:W3:Y:S01]  /*1650*/  LDS R48, [R38+0xc] ;  /* 0x00000c0026307984 */ /* 0x000ee20000000800 */
[----:B------:R-:W-:Y:S01]  /*1660*/  FFMA R60, R45, R44, R52 ;  /* 0x0000002c2d3c7223 */ /* 0x000fe20000000034 */
[C---:B----4-:R-:W-:Y:S01]  /*1670*/  FFMA R59, R43.reuse, R42, R72 ;  /* 0x0000002a2b3b7223 */ /* 0x050fe20000000048 */
[----:B------:R-:W-:Y:S01]  /*1680*/  FFMA R73, R128, R44, R53 ;  /* 0x0000002c80497223 */ /* 0x000fe20000000035 */
        /* <DEDUP_REMOVED lines=8> */
[-C--:B------:R-:W-:Y:S01]  /*1710*/  FFMA R67, R40, R127.reuse, R67 ;  /* 0x0000007f28437223 */ /* 0x080fe20000000043 */
[-C--:B------:R-:W-:Y:S01]  /*1720*/  FFMA R68, R39, R127.reuse, R68 ;  /* 0x0000007f27447223 */ /* 0x080fe20000000044 */
[----:B------:R-:W-:Y:S01]  /*1730*/  LDS R56, [R37+-0x7ff0] ;  /* 0xff80100025387984 */ /* 0x000fe20000000800 */
[----:B------:R-:W-:Y:S01]  /*1740*/  FFMA R66, R41, R127, R66 ;  /* 0x0000007f29427223 */ /* 0x000fe20000000042 */
[-C--:B------:R-:W-:Y:S01]  /*1750*/  FFMA R69, R42, R129.reuse, R69 ;  /* 0x000000812a457223 */ /* 0x080fe20000000045 */
[-C--:B------:R-:W-:Y:S01]  /*1760*/  FFMA R63, R40, R129.reuse, R63 ;  /* 0x00000081283f7223 */ /* 0x080fe2000000003f */
[----:B------:R-:W5:Y:S01]  /*1770*/  LDS R52, [R38+0x10] ;  /* 0x0000100026347984 */ /* 0x000f620000000800 */
[-C--:B------:R-:W-:Y:S01]  /*1780*/  FFMA R72, R39, R129.reuse, R58 ;  /* 0x0000008127487223 */ /* 0x080fe2000000003a */
[----:B------:R-:W-:-:S02]  /*1790*/  FFMA R124, R41, R129, R124 ;  /* 0x00000081297c7223 */ /* 0x000fc4000000007c */
[----:B------:R-:W5:Y:S01]  /*17a0*/  LDS R43, [R38+0x114] ;  /* 0x00011400262b7984 */ /* 0x000f620000000800 */
[----:B0-----:R-:W-:-:S03]  /*17b0*/  FFMA R126, R50, R46, R71 ;  /* 0x0000002e327e7223 */ /* 0x001fc60000000047 */
[----:B------:R-:W0:Y:S01]  /*17c0*/  LDS R45, [R38+0x218] ;  /* 0x00021800262d7984 */ /* 0x000e220000000800 */
[----:B-1----:R-:W-:-:S03]  /*17d0*/  FFMA R71, R50, R49, R74 ;  /* 0x0000003132477223 */ /* 0x002fc6000000004a */
[----:B------:R-:W1:Y:S01]  /*17e0*/  LDS R44, [R38+0x31c] ;  /* 0x00031c00262c7984 */ /* 0x000e620000000800 */
[-C--:B--2---:R-:W-:Y:S01]  /*17f0*/  FFMA R61, R42, R131.reuse, R61 ;  /* 0x000000832a3d7223 */ /* 0x084fe2000000003d */
[-C--:B------:R-:W-:Y:S01]  /*1800*/  FFMA R73, R40, R131.reuse, R73 ;  /* 0x0000008328497223 */ /* 0x080fe20000000049 */
[-C--:B------:R-:W-:Y:S01]  /*1810*/  FFMA R60, R41, R131.reuse, R60 ;  /* 0x00000083293c7223 */ /* 0x080fe2000000003c */
[----:B------:R-:W2:Y:S01]  /*1820*/  LDS R54, [R37+-0x7df0] ;  /* 0xff82100025367984 */ /* 0x000ea20000000800 */
[C---:B---3--:R-:W-:Y:S01]  /*1830*/  FFMA R59, R50.reuse, R48, R59 ;  /* 0x00000030323b7223 */ /* 0x048fe2000000003b */
[----:B------:R-:W-:Y:S02]  /*1840*/  FFMA R130, R39, R131, R130 ;  /* 0x0000008327827223 */ /* 0x000fe40000000082 */
[----:B------:R-:W3:Y:S01]  /*1850*/  LDS R53, [R37+-0x7ef0] ;  /* 0xff81100025357984 */ /* 0x000ee20000000800 */
[----:B----4-:R-:W-:Y:S01]  /*1860*/  FFMA R70, R50, R47, R70 ;  /* 0x0000002f32467223 */ /* 0x010fe20000000046 */
[-C--:B-----5:R-:W-:Y:S01]  /*1870*/  FFMA R65, R48, R51.reuse, R65 ;  /* 0x0000003330417223 */ /* 0x0a0fe20000000041 */
[-C--:B------:R-:W-:Y:S01]  /*1880*/  FFMA R74, R46, R51.reuse, R67 ;  /* 0x000000332e4a7223 */ /* 0x080fe20000000043 */
[-C--:B------:R-:W-:Y:S01]  /*1890*/  FFMA R68, R47, R51.reuse, R68 ;  /* 0x000000332f447223 */ /* 0x080fe20000000044 */
[----:B------:R-:W4:Y:S01]  /*18a0*/  LDS R42, [R37+-0x7cf0] ;  /* 0xff831000252a7984 */ /* 0x000f220000000800 */
[----:B------:R-:W-:Y:S01]  /*18b0*/  FFMA R51, R49, R51, R66 ;  /* 0x0000003331337223 */ /* 0x000fe20000000042 */
[-C--:B------:R-:W-:Y:S01]  /*18c0*/  FFMA R69, R48, R75.reuse, R69 ;  /* 0x0000004b30457223 */ /* 0x080fe20000000045 */
[CC--:B------:R-:W-:Y:S01]  /*18d0*/  FFMA R66, R46.reuse, R75.reuse, R63 ;  /* 0x0000004b2e427223 */ /* 0x0c0fe2000000003f */
        /* <DEDUP_REMOVED lines=8> */
[----:B------:R-:W5:Y:S01]  /*1960*/  LDS R125, [R37+-0x7eec] ;  /* 0xff811400257d7984 */ /* 0x000f620000000800 */
[----:B------:R-:W-:-:S03]  /*1970*/  FFMA R59, R56, R52, R59 ;  /* 0x00000034383b7223 */ /* 0x000fc6000000003b */
[----:B------:R-:W5:Y:S01]  /*1980*/  LDS R41, [R38+0x21c] ;  /* 0x00021c0026297984 */ /* 0x000f620000000800 */
[----:B------:R-:W-:-:S03]  /*1990*/  FFMA R63, R56, R43, R126 ;  /* 0x0000002b383f7223 */ /* 0x000fc6000000007e */
[----:B------:R-:W5:Y:S01]  /*19a0*/  LDS R40, [R38+0x118] ;  /* 0x0001180026287984 */ /* 0x000f620000000800 */
[----:B0-----:R-:W-:-:S03]  /*19b0*/  FFMA R70, R56, R45, R70 ;  /* 0x0000002d38467223 */ /* 0x001fc60000000046 */
[----:B------:R-:W0:Y:S01]  /*19c0*/  LDS R127, [R37+-0x7dec] ;  /* 0xff821400257f7984 */ /* 0x000e220000000800 */
[----:B-1----:R-:W-:-:S03]  /*19d0*/  FFMA R56, R56, R44, R71 ;  /* 0x0000002c38387223 */ /* 0x002fc60000000047 */
[----:B------:R-:W1:Y:S01]  /*19e0*/  LDS R46, [R37+-0x7cec] ;  /* 0xff831400252e7984 */ /* 0x000e620000000800 */
[-C--:B--2---:R-:W-:Y:S01]  /*19f0*/  FFMA R69, R52, R54.reuse, R69 ;  /* 0x0000003634457223 */ /* 0x084fe20000000045 */
[-C--:B------:R-:W-:Y:S01]  /*1a00*/  FFMA R71, R43, R54.reuse, R66 ;  /* 0x000000362b477223 */ /* 0x080fe20000000042 */
[CC--:B------:R-:W-:Y:S01]  /*1a10*/  FFMA R72, R45.reuse, R54.reuse, R72 ;  /* 0x000000362d487223 */ /* 0x0c0fe20000000048 */
[----:B------:R-:W2:Y:S01]  /*1a20*/  LDS R39, [R38+0x320] ;  /* 0x0003200026277984 */ /* 0x000ea20000000800 */
[C---:B------:R-:W-:Y:S01]  /*1a30*/  FFMA R54, R44.reuse, R54, R75 ;  /* 0x000000362c367223 */ /* 0x040fe2000000004b */
[-C--:B---3--:R-:W-:Y:S01]  /*1a40*/  FFMA R60, R44, R53.reuse, R51 ;  /* 0x000000352c3c7223 */ /* 0x088fe20000000033 */
[CC--:B------:R-:W-:Y:S01]  /*1a50*/  FFMA R65, R52.reuse, R53.reuse, R65 ;  /* 0x0000003534417223 */ /* 0x0c0fe20000000041 */
[----:B------:R-:W-:Y:S01]  /*1a60*/  LDS R75, [R37+-0x7fe8] ;  /* 0xff801800254b7984 */ /* 0x000fe20000000800 */
[-C--:B------:R-:W-:Y:S01]  /*1a70*/  FFMA R68, R45, R53.reuse, R68 ;  /* 0x000000352d447223 */ /* 0x080fe20000000044 */
[C---:B------:R-:W-:Y:S01]  /*1a80*/  FFMA R67, R43.reuse, R53, R74 ;  /* 0x000000352b437223 */ /* 0x040fe2000000004a */
[-C--:B----4-:R-:W-:Y:S01]  /*1a90*/  FFMA R61, R52, R42.reuse, R61 ;  /* 0x0000002a343d7223 */ /* 0x090fe2000000003d */
[----:B------:R-:W3:Y:S01]  /*1aa0*/  LDS R48, [R38+0x220] ;  /* 0x0002200026307984 */ /* 0x000ee20000000800 */
[-C--:B------:R-:W-:Y:S01]  /*1ab0*/  FFMA R73, R43, R42.reuse, R124 ;  /* 0x0000002a2b497223 */ /* 0x080fe2000000007c */
[-C--:B------:R-:W-:Y:S01]  /*1ac0*/  FFMA R130, R45, R42.reuse, R130 ;  /* 0x0000002a2d827223 */ /* 0x080fe20000000082 */
[----:B------:R-:W-:Y:S01]  /*1ad0*/  FFMA R66, R44, R42, R55 ;  /* 0x0000002a2c427223 */ /* 0x000fe20000000037 */
[----:B------:R-:W4:Y:S04]  /*1ae0*/  LDS R51, [R38+0x18] ;  /* 0x0000180026337984 */ /* 0x000f280000000800 */
[----:B------:R-:W4:Y:S01]  /*1af0*/  LDS R49, [R38+0x11c] ;  /* 0x00011c0026317984 */ /* 0x000f220000000800 */
[----:B-----5:R-:W-:-:S03]  /*1b00*/  FFMA R74, R58, R50, R59 ;  /* 0x000000323a4a7223 */ /* 0x020fc6000000003b */
[----:B------:R-:W5:Y:S01]  /*1b10*/  LDS R129, [R37+-0x7ee8] ;  /* 0xff81180025817984 */ /* 0x000f620000000800 */
[----:B------:R-:W-:-:S03]  /*1b20*/  FFMA R126, R50, R125, R65 ;  /* 0x0000007d327e7223 */ /* 0x000fc60000000041 */
[----:B------:R-:W5:Y:S01]  /*1b30*/  LDS R47, [R38+0x324] ;  /* 0x00032400262f7984 */ /* 0x000f620000000800 */
[----:B------:R-:W-:-:S03]  /*1b40*/  FFMA R65, R41, R125, R68 ;  /* 0x0000007d29417223 */ /* 0x000fc60000000044 */
[----:B------:R-:W5:Y:S01]  /*1b50*/  LDS R131, [R37+-0x7de8] ;  /* 0xff82180025837984 */ /* 0x000f620000000800 */
[C---:B------:R-:W-:Y:S01]  /*1b60*/  FFMA R124, R58.reuse, R40, R63 ;  /* 0x000000283a7c7223 */ /* 0x040fe2000000003f */
[----:B------:R-:W-:Y:S01]  /*1b70*/  FFMA R63, R58, R41, R70 ;  /* 0x000000293a3f7223 */ /* 0x000fe20000000046 */
[----:B------:R-:W-:Y:S01]  /*1b80*/  FFMA R128, R40, R125, R67 ;  /* 0x0000007d28807223 */ /* 0x000fe20000000043 */
[----:B------:R-:W5:Y:S01]  /*1b90*/  LDS R133, [R37+-0x7ce8] ;  /* 0xff83180025857984 */ /* 0x000f620000000800 */
[-C--:B0-----:R-:W-:Y:S01]  /*1ba0*/  FFMA R68, R50, R127.reuse, R69 ;  /* 0x0000007f32447223 */ /* 0x081fe20000000045 */
[CC--:B------:R-:W-:Y:S01]  /*1bb0*/  FFMA R69, R41.reuse, R127.reuse, R72 ;  /* 0x0000007f29457223 */ /* 0x0c0fe20000000048 */
[----:B------:R-:W-:Y:S01]  /*1bc0*/  FFMA R132, R40, R127, R71 ;  /* 0x0000007f28847223 */ /* 0x000fe20000000047 */
[----:B------:R-:W-:Y:S01]  /*1bd0*/  LDS R43, [R38+0x224] ;  /* 0x00022400262b7984 */ /* 0x000fe20000000800 */
[-C--:B-1----:R-:W-:Y:S01]  /*1be0*/  FFMA R134, R50, R46.reuse, R61 ;  /* 0x0000002e32867223 */ /* 0x082fe2000000003d */
[-C--:B------:R-:W-:Y:S01]  /*1bf0*/  FFMA R61, R41, R46.reuse, R130 ;  /* 0x0000002e293d7223 */ /* 0x080fe20000000082 */
[-C--:B------:R-:W-:Y:S01]  /*1c00*/  FFMA R40, R40, R46.reuse, R73 ;  /* 0x0000002e28287223 */ /* 0x080fe20000000049 */
[----:B------:R-:W-:Y:S01]  /*1c10*/  LDS R52, [R37+-0x7ee4] ;  /* 0xff811c0025347984 */ /* 0x000fe20000000800 */
[----:B--2---:R-:W-:Y:S01]  /*1c20*/  FFMA R70, R58, R39, R56 ;  /* 0x000000273a467223 */ /* 0x004fe20000000038 */
[C---:B------:R-:W-:Y:S01]  /*1c30*/  FFMA R72, R39.reuse, R127, R54 ;  /* 0x0000007f27487223 */ /* 0x040fe20000000036 */
[C---:B------:R-:W-:Y:S01]  /*1c40*/  FFMA R60, R39.reuse, R125, R60 ;  /* 0x0000007d273c7223 */ /* 0x040fe2000000003c */
[----:B------:R-:W-:Y:S01]  /*1c50*/  LDS R53, [R37+-0x7fe4] ;  /* 0xff801c0025357984 */ /* 0x000fe20000000800 */
[----:B------:R-:W-:-:S03]  /*1c60*/  FFMA R66, R39, R46, R66 ;  /* 0x0000002e27427223 */ /* 0x000fc60000000042 */
[----:B------:R-:W0:Y:S01]  /*1c70*/  LDS R45, [R38+0x1c] ;  /* 0x00001c00262d7984 */ /* 0x000e220000000800 */
[----:B---3--:R-:W-:-:S03]  /*1c80*/  FFMA R46, R75, R48, R63 ;  /* 0x000000304b2e7223 */ /* 0x008fc6000000003f */
[----:B------:R-:W1:Y:S01]  /*1c90*/  LDS R44, [R38+0x120] ;  /* 0x00012000262c7984 */ /* 0x000e620000000800 */
[----:B----4-:R-:W-:-:S03]  /*1ca0*/  FFMA R74, R75, R51, R74 ;  /* 0x000000334b4a7223 */ /* 0x010fc6000000004a */
[----:B------:R-:W2:Y:S01]  /*1cb0*/  LDS R59, [R37+-0x7de4] ;  /* 0xff821c00253b7984 */ /* 0x000ea20000000800 */
[----:B------:R-:W-:-:S03]  /*1cc0*/  FFMA R71, R75, R49, R124 ;  /* 0x000000314b477223 */ /* 0x000fc6000000007c */
[----:B------:R-:W3:Y:S01]  /*1cd0*/  LDS R42, [R38+0x328] ;  /* 0x00032800262a7984 */ /* 0x000ee20000000800 */
[-C--:B-----5:R-:W-:Y:S01]  /*1ce0*/  FFMA R126, R51, R129.reuse, R126 ;  /* 0x00000081337e7223 */ /* 0x0a0fe2000000007e */
[----:B------:R-:W-:Y:S02]  /*1cf0*/  FFMA R63, R49, R129, R128 ;  /* 0x00000081313f7223 */ /* 0x000fe40000000080 */
[----:B------:R-:W4:Y:S01]  /*1d00*/  LDS R50, [R37+-0x7ce4] ;  /* 0xff831c0025327984 */ /* 0x000f220000000800 */
[----:B------:R-:W-:-:S03]  /*1d10*/  FFMA R75, R75, R47, R70 ;  /* 0x0000002f4b4b7223 */ /* 0x000fc60000000046 */
[----:B------:R-:W-:Y:S01]  /*1d20*/  LDS R67, [R37+-0x7fe0] ;  /* 0xff80200025437984 */ /* 0x000fe20000000800 */
[----:B------:R-:W-:-:S03]  /*1d30*/  FFMA R68, R51, R131, R68 ;  /* 0x0000008333447223 */ /* 0x000fc60000000044 */
[----:B------:R-:W5:Y:S01]  /*1d40*/  LDS R55, [R38+0x20] ;  /* 0x0000200026377984 */ /* 0x000f620000000800 */
[----:B------:R-:W-:-:S03]  /*1d50*/  FFMA R134, R51, R133, R134 ;  /* 0x0000008533867223 */ /* 0x000fc60000000086 */
[----:B------:R-:W5:Y:S04]  /*1d60*/  LDS R54, [R38+0x124] ;  /* 0x0001240026367984 */ /* 0x000f680000000800 */
[----:B------:R-:W5:Y:S04]  /*1d70*/  LDS R56, [R38+0x228] ;  /* 0x0002280026387984 */ /* 0x000f680000000800 */
[----:B------:R-:W5:Y:S04]  /*1d80*/  LDS R41, [R37+-0x7ee0] ;  /* 0xff81200025297984 */ /* 0x000f680000000800 */
[----:B------:R2:W5:Y:S01]  /*1d90*/  LDS R58, [R38+0x32c] ;  /* 0x00032c00263a7984 */ /* 0x0005620000000800 */
[----:B0-----:R-:W-:Y:S01]  /*1da0*/  FFMA R74, R53, R45, R74 ;  /* 0x0000002d354a7223 */ /* 0x001fe2000000004a */
[----:B------:R-:W-:-:S02]  /*1db0*/  FFMA R126, R45, R52, R126 ;  /* 0x000000342d7e7223 */ /* 0x000fc4000000007e */
[----:B------:R-:W0:Y:S01]  /*1dc0*/  LDS R73, [R37+-0x7de0] ;  /* 0xff82200025497984 */ /* 0x000e220000000800 */
[----:B-1----:R-:W-:Y:S01]  /*1dd0*/  FFMA R71, R53, R44, R71 ;  /* 0x0000002c35477223 */ /* 0x002fe20000000047 */
[-C--:B------:R-:W-:Y:S02]  /*1de0*/  FFMA R63, R44, R52.reuse, R63 ;  /* 0x000000342c3f7223 */ /* 0x080fe4000000003f */
[----:B------:R1:W0:Y:S01]  /*1df0*/  LDS R39, [R37+-0x7ce0] ;  /* 0xff83200025277984 */ /* 0x0002220000000800 */
[CC--:B--2---:R-:W-:Y:S01]  /*1e00*/  FFMA R38, R48.reuse, R129.reuse, R65 ;  /* 0x0000008130267223 */ /* 0x0c4fe20000000041 */
[----:B------:R-:W-:Y:S01]  /*1e10*/  FFMA R129, R47, R129, R60 ;  /* 0x000000812f817223 */ /* 0x000fe2000000003c */
[-C--:B------:R-:W-:Y:S01]  /*1e20*/  FFMA R65, R49, R131.reuse, R132 ;  /* 0x0000008331417223 */ /* 0x080fe20000000084 */
[CC--:B------:R-:W-:Y:S01]  /*1e30*/  FFMA R60, R48.reuse, R131.reuse, R69 ;  /* 0x00000083303c7223 */ /* 0x0c0fe20000000045 */
[----:B------:R-:W-:Y:S01]  /*1e40*/  FFMA R131, R47, R131, R72 ;  /* 0x000000832f837223 */ /* 0x000fe20000000048 */
[-C--:B------:R-:W-:Y:S01]  /*1e50*/  FFMA R49, R49, R133.reuse, R40 ;  /* 0x0000008531317223 */ /* 0x080fe20000000028 */
[-C--:B------:R-:W-:Y:S01]  /*1e60*/  FFMA R48, R48, R133.reuse, R61 ;  /* 0x0000008530307223 */ /* 0x080fe2000000003d */
[----:B------:R-:W-:Y:S01]  /*1e70*/  FFMA R47, R47, R133, R66 ;  /* 0x000000852f2f7223 */ /* 0x000fe20000000042 */
[----:B-1----:R-:W-:Y:S01]  /*1e80*/  FFMA R37, R43, R52, R38 ;  /* 0x000000342b257223 */ /* 0x002fe20000000026 */
[----:B------:R-:W-:Y:S01]  /*1e90*/  FFMA R69, R53, R43, R46 ;  /* 0x0000002b35457223 */ /* 0x000fe2000000002e */
[-C--:B------:R-:W-:Y:S01]  /*1ea0*/  FFMA R38, R45, R59.reuse, R68 ;  /* 0x0000003b2d267223 */ /* 0x080fe20000000044 */
[-C--:B------:R-:W-:Y:S01]  /*1eb0*/  FFMA R51, R44, R59.reuse, R65 ;  /* 0x0000003b2c337223 */ /* 0x080fe20000000041 */
[-C--:B------:R-:W-:Y:S01]  /*1ec0*/  FFMA R61, R43, R59.reuse, R60 ;  /* 0x0000003b2b3d7223 */ /* 0x080fe2000000003c */
[----:B---3--:R-:W-:Y:S01]  /*1ed0*/  FFMA R75, R53, R42, R75 ;  /* 0x0000002a354b7223 */ /* 0x008fe2000000004b */
[C---:B------:R-:W-:Y:S01]  /*1ee0*/  FFMA R129, R42.reuse, R52, R129 ;  /* 0x000000342a817223 */ /* 0x040fe20000000081 */
[----:B------:R-:W-:Y:S01]  /*1ef0*/  FFMA R59, R42, R59, R131 ;  /* 0x0000003b2a3b7223 */ /* 0x000fe20000000083 */
[-C--:B----4-:R-:W-:Y:S01]  /*1f00*/  FFMA R134, R45, R50.reuse, R134 ;  /* 0x000000322d867223 */ /* 0x090fe20000000086 */
[-C--:B------:R-:W-:Y:S01]  /*1f10*/  FFMA R49, R44, R50.reuse, R49 ;  /* 0x000000322c317223 */ /* 0x080fe20000000031 */
[-C--:B------:R-:W-:Y:S01]  /*1f20*/  FFMA R43, R43, R50.reuse, R48 ;  /* 0x000000322b2b7223 */ /* 0x080fe20000000030 */
[----:B------:R-:W-:Y:S01]  /*1f30*/  FFMA R47, R42, R50, R47 ;  /* 0x000000322a2f7223 */ /* 0x000fe2000000002f */
[C---:B-----5:R-:W-:Y:S01]  /*1f40*/  FFMA R72, R67.reuse, R55, R74 ;  /* 0x0000003743487223 */ /* 0x060fe2000000004a */
[C---:B------:R-:W-:Y:S01]  /*1f50*/  FFMA R71, R67.reuse, R54, R71 ;  /* 0x0000003643477223 */ /* 0x040fe20000000047 */
[----:B------:R-:W-:Y:S01]  /*1f60*/  FFMA R69, R67, R56, R69 ;  /* 0x0000003843457223 */ /* 0x000fe20000000045 */
[-C--:B------:R-:W-:Y:S01]  /*1f70*/  FFMA R70, R54, R41.reuse, R63 ;  /* 0x0000002936467223 */ /* 0x080fe2000000003f */
[-C--:B------:R-:W-:Y:S01]  /*1f80*/  FFMA R65, R55, R41.reuse, R126 ;  /* 0x0000002937417223 */ /* 0x080fe2000000007e */
[-C--:B------:R-:W-:Y:S01]  /*1f90*/  FFMA R68, R56, R41.reuse, R37 ;  /* 0x0000002938447223 */ /* 0x080fe20000000025 */
[----:B------:R-:W-:Y:S01]  /*1fa0*/  FFMA R67, R67, R58, R75 ;  /* 0x0000003a43437223 */ /* 0x000fe2000000004b */
[----:B------:R-:W-:Y:S01]  /*1fb0*/  FFMA R66, R58, R41, R129 ;  /* 0x000000293a427223 */ /* 0x000fe20000000081 */
[CC--:B0-----:R-:W-:Y:S01]  /*1fc0*/  FFMA R60, R55.reuse, R73.reuse, R38 ;  /* 0x00000049373c7223 */ /* 0x0c1fe20000000026 */
[-C--:B------:R-:W-:Y:S01]  /*1fd0*/  FFMA R63, R54, R73.reuse, R51 ;  /* 0x00000049363f7223 */ /* 0x080fe20000000033 */
[-C--:B------:R-:W-:Y:S01]  /*1fe0*/  FFMA R61, R56, R73.reuse, R61 ;  /* 0x00000049383d7223 */ /* 0x080fe2000000003d */
[----:B------:R-:W-:Y:S01]  /*1ff0*/  FFMA R59, R58, R73, R59 ;  /* 0x000000493a3b7223 */ /* 0x000fe2000000003b */
[-C--:B------:R-:W-:Y:S01]  /*2000*/  FFMA R55, R55, R39.reuse, R134 ;  /* 0x0000002737377223 */ /* 0x080fe20000000086 */
[-C--:B------:R-:W-:Y:S01]  /*2010*/  FFMA R54, R54, R39.reuse, R49 ;  /* 0x0000002736367223 */ /* 0x080fe20000000031 */
[-C--:B------:R-:W-:Y:S01]  /*2020*/  FFMA R56, R56, R39.reuse, R43 ;  /* 0x0000002738387223 */ /* 0x080fe2000000002b */
[----:B------:R-:W-:Y:S01]  /*2030*/  FFMA R58, R58, R39, R47 ;  /* 0x000000273a3a7223 */ /* 0x000fe2000000002f */
[----:B------:R-:W-:Y:S06]  /*2040*/  @P0 BRA `(.L_x_75) ;  /* 0xfffffff0008c0947 */ /* 0x000fec000383ffff */
[----:B------:R-:W-:Y:S05]  /*2050*/  BSYNC.RECONVERGENT B0 ;  /* 0x0000000000007941 */ /* 0x000fea0003800200 */
.L_x_74:
[----:B------:R-:W-:Y:S01]  /*2060*/  BAR.SYNC.DEFER_BLOCKING 0x0 ;  /* 0x0000000000007b1d */ /* 0x000fe20000010000 */
[----:B------:R-:W-:Y:S02]  /*2070*/  IADD3 R32, P0, PT, R32, 0x100, RZ ;  /* 0x0000010020207810 */ /* 0x000fe40007f1e0ff */
[----:B------:R-:W-:Y:S02]  /*2080*/  IADD3 R64, PT, PT, R64, 0x4000, RZ ;  /* 0x0000400040407810 */ /* 0x000fe40007ffe0ff */
[----:B------:R-:W-:Y:S01]  /*2090*/  IADD3.X R33, PT, PT, RZ, R33, RZ, P0, !PT ;  /* 0x00000021ff217210 */ /* 0x000fe200007fe4ff */
[----:B------:R-:W-:Y:S08]  /*20a0*/  @!P1 BRA `(.L_x_76) ;  /* 0xffffffec00309947 */ /* 0x000ff0000383ffff */
.L_x_73:
        /* <DEDUP_REMOVED lines=11> */
.L_x_78:
[----:B------:R1:W-:Y:S02]  /*2160*/  ATOMS.MIN RZ, [R7+0x10100], R32 ;  /* 0x0101002007ff738c */ /* 0x0003e40000800000 */
.L_x_79:
[----:B------:R-:W-:Y:S05]  /*2170*/  BSYNC.RECONVERGENT B0 ;  /* 0x0000000000007941 */ /* 0x000fea0003800200 */
.L_x_77:
        /* <DEDUP_REMOVED lines=11> */
.L_x_81:
[----:B------:R1:W-:Y:S02]  /*2230*/  ATOMS.MIN RZ, [R7+0x10104], R32 ;  /* 0x0101042007ff738c */ /* 0x0003e40000800000 */
.L_x_82:
[----:B------:R-:W-:Y:S05]  /*2240*/  BSYNC.RECONVERGENT B0 ;  /* 0x0000000000007941 */ /* 0x000fea0003800200 */
.L_x_80:
        /* <DEDUP_REMOVED lines=11> */
.L_x_84:
[----:B------:R1:W-:Y:S02]  /*2300*/  ATOMS.MIN RZ, [R7+0x10108], R32 ;  /* 0x0101082007ff738c */ /* 0x0003e40000800000 */
.L_x_85:
[----:B------:R-:W-:Y:S05]  /*2310*/  BSYNC.RECONVERGENT B0 ;  /* 0x0000000000007941 */ /* 0x000fea0003800200 */
.L_x_83:
        /* <DEDUP_REMOVED lines=10> */
.L_x_86:
[----:B------:R1:W-:Y:S02]  /*23c0*/  ATOMS.MIN RZ, [R7+0x1010c], R32 ;  /* 0x01010c2007ff738c */ /* 0x0003e40000800000 */
.L_x_87:
[----:B------:R-:W-:Y:S05]  /*23d0*/  WARPSYNC.ALL ;  /* 0x0000000000007948 */ /* 0x000fea0003800000 */
[----:B------:R-:W-:Y:S01]  /*23e0*/  ISETP.GT.U32.AND P0, PT, R0, 0x3f, PT ;  /* 0x0000003f0000780c */ /* 0x000fe20003f04070 */
[----:B------:R-:W-:Y:S01]  /*23f0*/  BAR.SYNC.DEFER_BLOCKING 0x0 ;  /* 0x0000000000007b1d */ /* 0x000fe20000010000 */
[----:B------:R-:W-:Y:S01]  /*2400*/  HFMA2 R37, -RZ, RZ, 0.96630859375, -0.0022525787353515625 ;  /* 0x3bbb989dff257431 */ /* 0x000fe200000001ff */
[----:B------:R-:W-:Y:S01]  /*2410*/  MOV R38, 0x437c0000 ;  /* 0x437c000000267802 */ /* 0x000fe20000000f00 */
[----:B------:R-:W-:-:S05]  /*2420*/  IMAD R57, R57, R36, RZ ;  /* 0x0000002439397224 */ /* 0x000fca00078e02ff */
[----:B------:R-:W3:Y:S01]  /*2430*/  LDC.64 R128, c[0x0][0x398] ;  /* 0x0000e600ff807b82 */ /* 0x000ee20000000a00 */
[----:B------:R-:W-:Y:S01]  /*2440*/  BSSY.RECONVERGENT B0, `(.L_x_88) ;  /* 0x00000c9000007945 */ /* 0x000fe20003800200 */
[----:B-12---:R-:W1:Y:S01]  /*2450*/  LDS.128 R32, [R7+0x10100] ;  /* 0x0101000007207984 */ /* 0x006e620000000c00 */
[----:B---3--:R-:W-:-:S04]  /*2460*/  IMAD.WIDE R128, R57, 0x4, R128 ;  /* 0x0000000439807825 */ /* 0x008fc800078e0280 */
[----:B------:R-:W-:-:S04]  /*2470*/  IMAD.WIDE R126, R3, 0x4, R128 ;  /* 0x00000004037e7825 */ /* 0x000fc800078e0280 */
[----:B------:R-:W-:-:S04]  /*2480*/  IMAD.WIDE R124, R10, 0x4, R128 ;  /* 0x000000040a7c7825 */ /* 0x000fc800078e0280 */
[C---:B-1----:R-:W-:Y:S01]  /*2490*/  FADD R42, -R32.reuse, R71 ;  /* 0x00000047202a7221 */ /* 0x042fe20000000100 */
[C---:B------:R-:W-:Y:S01]  /*24a0*/  FADD R44, -R32.reuse, R69 ;  /* 0x00000045202c7221 */ /* 0x040fe20000000100 */
[C---:B------:R-:W-:Y:S01]  /*24b0*/  FADD R72, -R32.reuse, R72 ;  /* 0x0000004820487221 */ /* 0x040fe20000000100 */
[----:B------:R-:W-:Y:S01]  /*24c0*/  FADD R46, -R32, R67 ;  /* 0x00000043202e7221 */ /* 0x000fe20000000100 */
[-C--:B------:R-:W-:Y:S01]  /*24d0*/  FFMA.SAT R43, R42, R37.reuse, 0.5 ;  /* 0x3f0000002a2b7423 */ /* 0x080fe20000002025 */
[-C--:B------:R-:W-:Y:S01]  /*24e0*/  FFMA.SAT R45, R44, R37.reuse, 0.5 ;  /* 0x3f0000002c2d7423 */ /* 0x080fe20000002025 */
[----:B------:R-:W-:Y:S01]  /*24f0*/  FADD R48, -R33, R65 ;  /* 0x0000004121307221 */ /* 0x000fe20000000100 */
[-C--:B------:R-:W-:Y:S01]  /*2500*/  FFMA.SAT R47, R46, R37.reuse, 0.5 ;  /* 0x3f0000002e2f7423 */ /* 0x080fe20000002025 */
[-C--:B------:R-:W-:Y:S01]  /*2510*/  FFMA.RM R40, R43, R38.reuse, 12582913 ;  /* 0x4b4000012b287423 */ /* 0x080fe20000004026 */
[-C--:B------:R-:W-:Y:S01]  /*2520*/  FFMA.RM R32, R45, R38.reuse, 12582913 ;  /* 0x4b4000012d207423 */ /* 0x080fe20000004026 */
[-C--:B------:R-:W-:Y:S01]  /*2530*/  FFMA.SAT R49, R48, R37.reuse, 0.5 ;  /* 0x3f00000030317423 */ /* 0x080fe20000002025 */
[C---:B------:R-:W-:Y:S01]  /*2540*/  FADD R68, -R33.reuse, R68 ;  /* 0x0000004421447221 */ /* 0x040fe20000000100 */
[----:B------:R-:W-:Y:S01]  /*2550*/  FADD R43, R40, -12583039 ;  /* 0xcb40007f282b7421 */ /* 0x000fe20000000000 */
[----:B------:R-:W-:Y:S01]  /*2560*/  FADD R45, R32, -12583039 ;  /* 0xcb40007f202d7421 */ /* 0x000fe20000000000 */
[C---:B------:R-:W-:Y:S01]  /*2570*/  FADD R70, -R33.reuse, R70 ;  /* 0x0000004621467221 */ /* 0x040fe20000000100 */
[-C--:B------:R-:W-:Y:S01]  /*2580*/  FFMA.SAT R65, R68, R37.reuse, 0.5 ;  /* 0x3f00000044417423 */ /* 0x080fe20000002025 */
[----:B------:R-:W-:Y:S01]  /*2590*/  FFMA R43, R42, 1.4426950216293334961, -R43 ;  /* 0x3fb8aa3b2a2b7823 */ /* 0x000fe2000000082b */
[----:B------:R-:W-:Y:S01]  /*25a0*/  FFMA R45, R44, 1.4426950216293334961, -R45 ;  /* 0x3fb8aa3b2c2d7823 */ /* 0x000fe2000000082d */
[----:B------:R-:W-:Y:S01]  /*25b0*/  FADD R66, -R33, R66 ;  /* 0x0000004221427221 */ /* 0x000fe20000000100 */
[-C--:B------:R-:W-:Y:S01]  /*25c0*/  FFMA.RM R33, R65, R38.reuse, 12582913 ;  /* 0x4b40000141217423 */ /* 0x080fe20000004026 */
[----:B------:R-:W-:Y:S01]  /*25d0*/  FFMA R43, R42, 1.925963033500011079e-08, R43 ;  /* 0x32a570602a2b7823 */ /* 0x000fe2000000002b */
[-C--:B------:R-:W-:Y:S01]  /*25e0*/  FFMA.RM R42, R47, R38.reuse, 12582913 ;  /* 0x4b4000012f2a7423 */ /* 0x080fe20000004026 */
[----:B------:R-:W-:Y:S01]  /*25f0*/  FFMA R45, R44, 1.925963033500011079e-08, R45 ;  /* 0x32a570602c2d7823 */ /* 0x000fe2000000002d */
[-C--:B------:R-:W-:Y:S01]  /*2600*/  FFMA.RM R44, R49, R38.reuse, 12582913 ;  /* 0x4b400001312c7423 */ /* 0x080fe20000004026 */
[-C--:B------:R-:W-:Y:S01]  /*2610*/  FFMA.SAT R65, R66, R37.reuse, 0.5 ;  /* 0x3f00000042417423 */ /* 0x080fe20000002025 */
[----:B------:R-:W-:Y:S01]  /*2620*/  FADD R47, R42, -12583039 ;  /* 0xcb40007f2a2f7421 */ /* 0x000fe20000000000 */
[----:B------:R-:W-:Y:S01]  /*2630*/  FADD R62, -R34, R60 ;  /* 0x0000003c223e7221 */ /* 0x000fe20000000100 */
[----:B------:R-:W-:Y:S01]  /*2640*/  FADD R51, R44, -12583039 ;  /* 0xcb40007f2c337421 */ /* 0x000fe20000000000 */
[-C--:B------:R-:W-:Y:S01]  /*2650*/  FFMA.RM R50, R65, R38.reuse, 12582913 ;  /* 0x4b40000141327423 */ /* 0x080fe20000004026 */
[----:B------:R-:W-:Y:S01]  /*2660*/  FFMA R47, R46, 1.4426950216293334961, -R47 ;  /* 0x3fb8aa3b2e2f7823 */ /* 0x000fe2000000082f */
[-C--:B------:R-:W-:Y:S01]  /*2670*/  FFMA.SAT R65, R62, R37.reuse, 0.5 ;  /* 0x3f0000003e417423 */ /* 0x080fe20000002025 */
[----:B------:R-:W-:Y:S01]  /*2680*/  FFMA R51, R48, 1.4426950216293334961, -R51 ;  /* 0x3fb8aa3b30337823 */ /* 0x000fe20000000833 */
[----:B------:R-:W-:Y:S01]  /*2690*/  FADD R64, -R34, R63 ;  /* 0x0000003f22407221 */ /* 0x000fe20000000100 */
[----:B------:R-:W-:Y:S01]  /*26a0*/  FFMA R49, R46, 1.925963033500011079e-08, R47 ;  /* 0x32a570602e317823 */ /* 0x000fe2000000002f */
[-C--:B------:R-:W-:Y:S01]  /*26b0*/  FFMA.RM R52, R65, R38.reuse, 12582913 ;  /* 0x4b40000141347423 */ /* 0x080fe20000004026 */
[----:B------:R-:W-:Y:S01]  /*26c0*/  FFMA R47, R48, 1.925963033500011079e-08, R51 ;  /* 0x32a57060302f7823 */ /* 0x000fe20000000033 */
[----:B------:R-:W-:Y:S01]  /*26d0*/  FADD R51, R33, -12583039 ;  /* 0xcb40007f21337421 */ /* 0x000fe20000000000 */
[-C--:B------:R-:W-:Y:S01]  /*26e0*/  FFMA.SAT R53, R70, R37.reuse, 0.5 ;  /* 0x3f00000046357423 */ /* 0x080fe20000002025 */
[-C--:B------:R-:W-:Y:S01]  /*26f0*/  FFMA.SAT R63, R64, R37.reuse, 0.5 ;  /* 0x3f000000403f7423 */ /* 0x080fe20000002025 */
[-C--:B------:R-:W-:Y:S01]  /*2700*/  FFMA.SAT R39, R72, R37.reuse, 0.5 ;  /* 0x3f00000048277423 */ /* 0x080fe20000002025 */
[C---:B------:R-:W-:Y:S01]  /*2710*/  FFMA R51, R68.reuse, 1.4426950216293334961, -R51 ;  /* 0x3fb8aa3b44337823 */ /* 0x040fe20000000833 */
[-C--:B------:R-:W-:Y:S01]  /*2720*/  FFMA.RM R46, R53, R38.reuse, 12582913 ;  /* 0x4b400001352e7423 */ /* 0x080fe20000004026 */
[-C--:B------:R-:W-:Y:S01]  /*2730*/  FFMA.RM R60, R63, R38.reuse, 12582913 ;  /* 0x4b4000013f3c7423 */ /* 0x080fe20000004026 */
[-C--:B------:R-:W-:Y:S01]  /*2740*/  FFMA.RM R39, R39, R38.reuse, 12582913 ;  /* 0x4b40000127277423 */ /* 0x080fe20000004026 */
[----:B------:R-:W-:Y:S01]  /*2750*/  FFMA R51, R68, 1.925963033500011079e-08, R51 ;  /* 0x32a5706044337823 */ /* 0x000fe20000000033 */
[----:B------:R-:W-:Y:S01]  /*2760*/  FADD R68, -R34, R61 ;  /* 0x0000003d22447221 */ /* 0x000fe20000000100 */
[----:B------:R-:W-:Y:S01]  /*2770*/  FADD R61, R52, -12583039 ;  /* 0xcb40007f343d7421 */ /* 0x000fe20000000000 */
[----:B------:R-:W-:Y:S01]  /*2780*/  FADD R53, R46, -12583039 ;  /* 0xcb40007f2e357421 */ /* 0x000fe20000000000 */
[----:B------:R-:W-:Y:S01]  /*2790*/  FADD R36, -R35, R55 ;  /* 0x0000003723247221 */ /* 0x000fe20000000100 */
[-C--:B------:R-:W-:Y:S01]  /*27a0*/  FFMA.SAT R65, R68, R37.reuse, 0.5 ;  /* 0x3f00000044417423 */ /* 0x080fe20000002025 */
[----:B------:R-:W-:Y:S01]  /*27b0*/  FFMA R63, R62, 1.4426950216293334961, -R61 ;  /* 0x3fb8aa3b3e3f7823 */ /* 0x000fe2000000083d */
[----:B------:R-:W-:Y:S01]  /*27c0*/  FFMA R53, R70, 1.4426950216293334961, -R53 ;  /* 0x3fb8aa3b46357823 */ /* 0x000fe20000000835 */
[----:B------:R-:W-:Y:S01]  /*27d0*/  FADD R41, R39, -12583039 ;  /* 0xcb40007f27297421 */ /* 0x000fe20000000000 */
[-C--:B------:R-:W-:Y:S01]  /*27e0*/  FFMA.RM R61, R65, R38.reuse, 12582913 ;  /* 0x4b400001413d7423 */ /* 0x080fe20000004026 */
[----:B------:R-:W-:Y:S01]  /*27f0*/  FADD R65, R60, -12583039 ;  /* 0xcb40007f3c417421 */ /* 0x000fe20000000000 */
[----:B------:R-:W-:Y:S01]  /*2800*/  FFMA R63, R62, 1.925963033500011079e-08, R63 ;  /* 0x32a570603e3f7823 */ /* 0x000fe2000000003f */
[----:B------:R-:W-:Y:S01]  /*2810*/  FADD R62, -R34, R59 ;  /* 0x0000003b223e7221 */ /* 0x000fe20000000100 */
[----:B------:R-:W-:Y:S01]  /*2820*/  FADD R67, R61, -12583039 ;  /* 0xcb40007f3d437421 */ /* 0x000fe20000000000 */
[----:B------:R-:W-:Y:S01]  /*2830*/  FFMA R65, R64, 1.4426950216293334961, -R65 ;  /* 0x3fb8aa3b40417823 */ /* 0x000fe20000000841 */
[C---:B------:R-:W-:Y:S01]  /*2840*/  FADD R54, -R35.reuse, R54 ;  /* 0x0000003623367221 */ /* 0x040fe20000000100 */
[----:B------:R-:W-:Y:S01]  /*2850*/  FFMA R48, R70, 1.925963033500011079e-08, R53 ;  /* 0x32a5706046307823 */ /* 0x000fe20000000035 */
[-C--:B------:R-:W-:Y:S01]  /*2860*/  FFMA.SAT R59, R62, R37.reuse, 0.5 ;  /* 0x3f0000003e3b7423 */ /* 0x080fe20000002025 */
[----:B------:R-:W-:Y:S01]  /*2870*/  FADD R53, R50, -12583039 ;  /* 0xcb40007f32357421 */ /* 0x000fe20000000000 */
[----:B------:R-:W-:Y:S01]  /*2880*/  FFMA R65, R64, 1.925963033500011079e-08, R65 ;  /* 0x32a5706040417823 */ /* 0x000fe20000000041 */
[-C--:B------:R-:W-:Y:S01]  /*2890*/  FFMA.SAT R69, R36, R37.reuse, 0.5 ;  /* 0x3f00000024457423 */ /* 0x080fe20000002025 */
[----:B------:R-:W-:Y:S01]  /*28a0*/  FFMA R41, R72, 1.4426950216293334961, -R41 ;  /* 0x3fb8aa3b48297823 */ /* 0x000fe20000000829 */
[----:B------:R1:W-:Y:S01]  /*28b0*/  MUFU.EX2 R34, R63 ;  /* 0x0000003f00227308 */ /* 0x0003e20000000800 */
[----:B------:R-:W-:Y:S01]  /*28c0*/  FFMA R67, R68, 1.4426950216293334961, -R67 ;  /* 0x3fb8aa3b44437823 */ /* 0x000fe20000000843 */
[----:B------:R-:W-:Y:S01]  /*28d0*/  FADD R64, -R35, R56 ;  /* 0x0000003823407221 */ /* 0x000fe20000000100 */
[-C--:B------:R-:W-:Y:S01]  /*28e0*/  FFMA.RM R59, R59, R38.reuse, 12582913 ;  /* 0x4b4000013b3b7423 */ /* 0x080fe20000004026 */
[----:B------:R-:W-:Y:S01]  /*28f0*/  FFMA R53, R66, 1.4426950216293334961, -R53 ;  /* 0x3fb8aa3b42357823 */ /* 0x000fe20000000835 */
[-C--:B------:R-:W-:Y:S01]  /*2900*/  FFMA.RM R69, R69, R38.reuse, 12582913 ;  /* 0x4b40000145457423 */ /* 0x080fe20000004026 */
[----:B------:R-:W-:Y:S01]  /*2910*/  FFMA R41, R72, 1.925963033500011079e-08, R41 ;  /* 0x32a5706048297823 */ /* 0x000fe20000000029 */
[----:B------:R-:W-:Y:S01]  /*2920*/  FFMA R67, R68, 1.925963033500011079e-08, R67 ;  /* 0x32a5706044437823 */ /* 0x000fe20000000043 */
[-C--:B------:R-:W-:Y:S01]  /*2930*/  FFMA.SAT R71, R64, R37.reuse, 0.5 ;  /* 0x3f00000040477423 */ /* 0x080fe20000002025 */
[-C--:B-1----:R-:W-:Y:S01]  /*2940*/  FFMA.SAT R63, R54, R37.reuse, 0.5 ;  /* 0x3f000000363f7423 */ /* 0x082fe20000002025 */
[----:B------:R-:W-:Y:S01]  /*2950*/  FADD R68, -R35, R58 ;  /* 0x0000003a23447221 */ /* 0x000fe20000000100 */
[----:B------:R-:W-:Y:S01]  /*2960*/  FADD R55, R59, -12583039 ;  /* 0xcb40007f3b377421 */ /* 0x000fe20000000000 */
[----:B------:R-:W-:Y:S01]  /*2970*/  FFMA R53, R66, 1.925963033500011079e-08, R53 ;  /* 0x32a5706042357823 */ /* 0x000fe20000000035 */
[-C--:B------:R-:W-:Y:S01]  /*2980*/  FFMA.RM R63, R63, R38.reuse, 12582913 ;  /* 0x4b4000013f3f7423 */ /* 0x080fe20000004026 */
[----:B------:R-:W-:Y:S01]  /*2990*/  FADD R35, R69, -12583039 ;  /* 0xcb40007f45237421 */ /* 0x000fe20000000000 */
[-C--:B------:R-:W-:Y:S01]  /*29a0*/  FFMA.RM R66, R71, R38.reuse, 12582913 ;  /* 0x4b40000147427423 */ /* 0x080fe20000004026 */
[----:B------:R-:W-:Y:S01]  /*29b0*/  FFMA.SAT R73, R68, R37, 0.5 ;  /* 0x3f00000044497423 */ /* 0x000fe20000002025 */
[----:B------:R-:W-:Y:S01]  /*29c0*/  FADD R71, R63, -12583039 ;  /* 0xcb40007f3f477421 */ /* 0x000fe20000000000 */
[----:B------:R-:W1:Y:S01]  /*29d0*/  MUFU.EX2 R41, R41 ;  /* 0x0000002900297308 */ /* 0x000e620000000800 */
[----:B------:R-:W-:Y:S01]  /*29e0*/  FFMA R55, R62, 1.4426950216293334961, -R55 ;  /* 0x3fb8aa3b3e377823 */ /* 0x000fe20000000837 */
[----:B------:R-:W-:Y:S01]  /*29f0*/  FFMA R35, R36, 1.4426950216293334961, -R35 ;  /* 0x3fb8aa3b24237823 */ /* 0x000fe20000000823 */
[----:B------:R-:W-:Y:S01]  /*2a00*/  FFMA.RM R73, R73, R38, 12582913 ;  /* 0x4b40000149497423 */ /* 0x000fe20000004026 */
[----:B------:R-:W-:Y:S01]  /*2a10*/  FFMA R71, R54, 1.4426950216293334961, -R71 ;  /* 0x3fb8aa3b36477823 */ /* 0x000fe20000000847 */
[----:B------:R-:W-:Y:S01]  /*2a20*/  FFMA R55, R62, 1.925963033500011079e-08, R55 ;  /* 0x32a570603e377823 */ /* 0x000fe20000000037 */
[----:B------:R-:W-:Y:S01]  /*2a30*/  FFMA R35, R36, 1.925963033500011079e-08, R35 ;  /* 0x32a5706024237823 */ /* 0x000fe20000000023 */
[----:B------:R-:W-:Y:S01]  /*2a40*/  FADD R75, R73, -12583039 ;  /* 0xcb40007f494b7421 */ /* 0x000fe20000000000 */
[----:B------:R-:W2:Y:S01]  /*2a50*/  MUFU.EX2 R43, R43 ;  /* 0x0000002b002b7308 */ /* 0x000ea20000000800 */
[----:B------:R-:W-:Y:S01]  /*2a60*/  FFMA R71, R54, 1.925963033500011079e-08, R71 ;  /* 0x32a5706036477823 */ /* 0x000fe20000000047 */
[----:B------:R-:W-:Y:S01]  /*2a70*/  SHF.L.U32 R36, R39, 0x17, RZ ;  /* 0x0000001727247819 */ /* 0x000fe200000006ff */
[----:B------:R-:W-:Y:S01]  /*2a80*/  FFMA R75, R68, 1.4426950216293334961, -R75 ;  /* 0x3fb8aa3b444b7823 */ /* 0x000fe2000000084b */
[----:B------:R-:W-:-:S02]  /*2a90*/  SHF.L.U32 R40, R40, 0x17, RZ ;  /* 0x0000001728287819 */ /* 0x000fc400000006ff */
[----:B------:R-:W-:Y:S01]  /*2aa0*/  SHF.L.U32 R32, R32, 0x17, RZ ;  /* 0x0000001720207819 */ /* 0x000fe200000006ff */
[----:B------:R-:W-:Y:S01]  /*2ab0*/  FFMA R75, R68, 1.925963033500011079e-08, R75 ;  /* 0x32a57060444b7823 */ /* 0x000fe2000000004b */
[----:B------:R-:W3:Y:S01]  /*2ac0*/  MUFU.EX2 R45, R45 ;  /* 0x0000002d002d7308 */ /* 0x000ee20000000800 */
[----:B-1----:R-:W-:Y:S01]  /*2ad0*/  FMUL R39, R36, R41 ;  /* 0x0000002924277220 */ /* 0x002fe20000400000 */
[----:B------:R-:W-:Y:S02]  /*2ae0*/  SHF.L.U32 R54, R50, 0x17, RZ ;  /* 0x0000001732367819 */ /* 0x000fe400000006ff */
[----:B------:R-:W-:Y:S02]  /*2af0*/  SHF.L.U32 R60, R60, 0x17, RZ ;  /* 0x000000173c3c7819 */ /* 0x000fe400000006ff */
[----:B------:R-:W-:Y:S02]  /*2b00*/  SHF.L.U32 R59, R59, 0x17, RZ ;  /* 0x000000173b3b7819 */ /* 0x000fe400000006ff */
[----:B------:R1:W-:Y:S01]  /*2b10*/  MUFU.EX2 R56, R67 ;  /* 0x0000004300387308 */ /* 0x0003e20000000800 */
[----:B--2---:R-:W-:Y:S01]  /*2b20*/  FMUL R41, R40, R43 ;  /* 0x0000002b28297220 */ /* 0x004fe20000400000 */
[----:B------:R-:W-:-:S02]  /*2b30*/  SHF.L.U32 R36, R44, 0x17, RZ ;  /* 0x000000172c247819 */ /* 0x000fc400000006ff */
[----:B------:R-:W-:Y:S02]  /*2b40*/  SHF.L.U32 R69, R69, 0x17, RZ ;  /* 0x0000001745457819 */ /* 0x000fe400000006ff */
[----:B------:R-:W-:Y:S02]  /*2b50*/  SHF.L.U32 R42, R42, 0x17, RZ ;  /* 0x000000172a2a7819 */ /* 0x000fe400000006ff */
[----:B------:R-:W2:Y:S01]  /*2b60*/  MUFU.EX2 R53, R53 ;  /* 0x0000003500357308 */ /* 0x000ea20000000800 */
[----:B-1----:R-:W-:Y:S01]  /*2b70*/  FADD R67, R66, -12583039 ;  /* 0xcb40007f42437421 */ /* 0x002fe20000000000 */
[----:B---3--:R-:W-:Y:S01]  /*2b80*/  FMUL R43, R32, R45 ;  /* 0x0000002d202b7220 */ /* 0x008fe20000400000 */
[----:B------:R-:W-:Y:S02]  /*2b90*/  SHF.L.U32 R32, R33, 0x17, RZ ;  /* 0x0000001721207819 */ /* 0x000fe400000006ff */
[----:B------:R-:W-:Y:S01]  /*2ba0*/  FFMA R67, R64, 1.4426950216293334961, -R67 ;  /* 0x3fb8aa3b40437823 */ /* 0x000fe20000000843 */
[----:B------:R-:W-:-:S02]  /*2bb0*/  SHF.L.U32 R33, R52, 0x17, RZ ;  /* 0x0000001734217819 */ /* 0x000fc400000006ff */
[----:B------:R-:W1:Y:S01]  /*2bc0*/  MUFU.EX2 R65, R65 ;  /* 0x0000004100417308 */ /* 0x000e620000000800 */
[----:B------:R-:W-:Y:S01]  /*2bd0*/  FFMA R67, R64, 1.925963033500011079e-08, R67 ;  /* 0x32a5706040437823 */ /* 0x000fe20000000043 */
[----:B------:R-:W-:-:S06]  /*2be0*/  SHF.L.U32 R52, R73, 0x17, RZ ;  /* 0x0000001749347819 */ /* 0x000fcc00000006ff */
[----:B------:R-:W3:Y:S01]  /*2bf0*/  MUFU.EX2 R51, R51 ;  /* 0x0000003300337308 */ /* 0x000ee20000000800 */
[----:B--2---:R-:W-:-:S07]  /*2c00*/  FMUL R54, R54, R53 ;  /* 0x0000003536367220 */ /* 0x004fce0000400000 */
[----:B------:R2:W4:Y:S01]  /*2c10*/  MUFU.EX2 R58, R55 ;  /* 0x00000037003a7308 */ /* 0x0005220000000800 */
[----:B-1----:R-:W-:Y:S01]  /*2c20*/  FMUL R53, R60, R65 ;  /* 0x000000413c357220 */ /* 0x002fe20000400000 */
[----:B------:R-:W-:-:S06]  /*2c30*/  SHF.L.U32 R60, R63, 0x17, RZ ;  /* 0x000000173f3c7819 */ /* 0x000fcc00000006ff */
[----:B------:R-:W1:Y:S01]  /*2c40*/  MUFU.EX2 R47, R47 ;  /* 0x0000002f002f7308 */ /* 0x000e620000000800 */
[----:B--2---:R-:W-:Y:S01]  /*2c50*/  SHF.L.U32 R55, R61, 0x17, RZ ;  /* 0x000000173d377819 */ /* 0x004fe200000006ff */
[----:B---3--:R-:W-:Y:S01]  /*2c60*/  FMUL R50, R32, R51 ;  /* 0x0000003320327220 */ /* 0x008fe20000400000 */
[----:B------:R-:W-:Y:S01]  /*2c70*/  FMUL R51, R33, R34 ;  /* 0x0000002221337220 */ /* 0x000fe20000400000 */
[----:B------:R-:W-:Y:S02]  /*2c80*/  FADD R32, RZ, R39 ;  /* 0x00000027ff207221 */ /* 0x000fe40000000000 */
[----:B------:R-:W-:Y:S01]  /*2c90*/  FMUL R55, R55, R56 ;  /* 0x0000003837377220 */ /* 0x000fe20000400000 */
[----:B------:R-:W-:Y:S01]  /*2ca0*/  SHF.L.U32 R56, R66, 0x17, RZ ;  /* 0x0000001742387819 */ /* 0x000fe200000006ff */
[----:B------:R2:W3:Y:S01]  /*2cb0*/  MUFU.EX2 R62, R35 ;  /* 0x00000023003e7308 */ /* 0x0004e20000000800 */
[----:B----4-:R-:W-:Y:S01]  /*2cc0*/  FMUL R59, R59, R58 ;  /* 0x0000003a3b3b7220 */ /* 0x010fe20000400000 */
[----:B------:R-:W-:Y:S01]  /*2cd0*/  FADD R34, RZ, R51 ;  /* 0x00000033ff227221 */ /* 0x000fe20000000000 */
[----:B------:R-:W-:-:S03]  /*2ce0*/  FADD R32, R32, R41 ;  /* 0x0000002920207221 */ /* 0x000fc60000000000 */
[----:B------:R-:W-:Y:S01]  /*2cf0*/  FADD R34, R34, R53 ;  /* 0x0000003522227221 */ /* 0x000fe20000000000 */
[----:B------:R-:W-:Y:S01]  /*2d00*/  FADD R32, R32, R43 ;  /* 0x0000002b20207221 */ /* 0x000fe20000000000 */
[----:B------:R-:W4:Y:S01]  /*2d10*/  MUFU.EX2 R48, R48 ;  /* 0x0000003000307308 */ /* 0x000f220000000800 */
[----:B--2---:R-:W-:Y:S01]  /*2d20*/  SHF.L.U32 R35, R46, 0x17, RZ ;  /* 0x000000172e237819 */ /* 0x004fe200000006ff */
[----:B-1----:R-:W-:Y:S01]  /*2d30*/  FMUL R36, R36, R47 ;  /* 0x0000002f24247220 */ /* 0x002fe20000400000 */
[----:B------:R-:W-:-:S03]  /*2d40*/  FADD R34, R34, R55 ;  /* 0x0000003722227221 */ /* 0x000fc60000000000 */
[----:B------:R-:W-:Y:S01]  /*2d50*/  FADD R33, RZ, R36 ;  /* 0x00000024ff217221 */ /* 0x000fe20000000000 */
[----:B------:R-:W-:Y:S01]  /*2d60*/  FADD R34, R34, R59 ;  /* 0x0000003b22227221 */ /* 0x000fe20000000000 */
[----:B------:R-:W1:Y:S01]  /*2d70*/  MUFU.EX2 R71, R71 ;  /* 0x0000004700477308 */ /* 0x000e620000000800 */
[----:B---3--:R-:W-:-:S07]  /*2d80*/  FMUL R58, R69, R62 ;  /* 0x0000003e453a7220 */ /* 0x008fce0000400000 */
[----:B------:R-:W2:Y:S01]  /*2d90*/  MUFU.EX2 R67, R67 ;  /* 0x0000004300437308 */ /* 0x000ea20000000800 */
[----:B----4-:R-:W-:Y:S01]  /*2da0*/  FMUL R48, R35, R48 ;  /* 0x0000003023307220 */ /* 0x010fe20000400000 */
[----:B------:R-:W-:-:S03]  /*2db0*/  FADD R35, RZ, R58 ;  /* 0x0000003aff237221 */ /* 0x000fc60000000000 */
[----:B------:R-:W-:-:S03]  /*2dc0*/  FADD R33, R33, R48 ;  /* 0x0000003021217221 */ /* 0x000fc60000000000 */
[----:B------:R-:W3:Y:S01]  /*2dd0*/  MUFU.EX2 R49, R49 ;  /* 0x0000003100317308 */ /* 0x000ee20000000800 */
[----:B-1----:R-:W-:Y:S01]  /*2de0*/  FMUL R60, R60, R71 ;  /* 0x000000473c3c7220 */ /* 0x002fe20000400000 */
[----:B------:R-:W-:-:S03]  /*2df0*/  FADD R33, R33, R50 ;  /* 0x0000003221217221 */ /* 0x000fc60000000000 */
[----:B------:R-:W-:Y:S01]  /*2e00*/  FADD R35, R35, R60 ;  /* 0x0000003c23237221 */ /* 0x000fe20000000000 */
[----:B------:R-:W-:Y:S02]  /*2e10*/  FADD R33, R33, R54 ;  /* 0x0000003621217221 */ /* 0x000fe40000000000 */
[----:B------:R-:W1:Y:S01]  /*2e20*/  MUFU.EX2 R75, R75 ;  /* 0x0000004b004b7308 */ /* 0x000e620000000800 */
[----:B--2---:R-:W-:-:S04]  /*2e30*/  FMUL R56, R56, R67 ;  /* 0x0000004338387220 */ /* 0x004fc80000400000 */
[----:B------:R-:W-:Y:S01]  /*2e40*/  FADD R35, R35, R56 ;  /* 0x0000003823237221 */ /* 0x000fe20000000000 */
[----:B---3--:R-:W-:-:S04]  /*2e50*/  FMUL R49, R42, R49 ;  /* 0x000000312a317220 */ /* 0x008fc80000400000 */
[----:B------:R-:W-:Y:S01]  /*2e60*/  FADD R32, R32, R49 ;  /* 0x0000003120207221 */ /* 0x000fe20000000000 */
[----:B-1----:R-:W-:-:S04]  /*2e70*/  FMUL R52, R52, R75 ;  /* 0x0000004b34347220 */ /* 0x002fc80000400000 */
        /* <DEDUP_REMOVED lines=37> */
.L_x_89:
[----:B------:R-:W-:Y:S05]  /*30d0*/  BSYNC.RECONVERGENT B0 ;  /* 0x0000000000007941 */ /* 0x000fea0003800200 */
.L_x_88:
        /* <DEDUP_REMOVED lines=33> */
.L_x_91:
[----:B------:R-:W-:Y:S05]  /*32f0*/  BSYNC.RECONVERGENT B0 ;  /* 0x0000000000007941 */ /* 0x000fea0003800200 */
.L_x_90:
[----:B------:R-:W-:Y:S01]  /*3300*/  BAR.SYNC.DEFER_BLOCKING 0x0 ;  /* 0x0000000000007b1d */ /* 0x000fe20000010000 */
[----:B------:R-:W-:-:S04]  /*3310*/  IMAD.WIDE R154, R11, 0x4, R128 ;  /* 0x000000040b9a7825 */ /* 0x000fc800078e0280 */
[----:B------:R-:W-:-:S04]  /*3320*/  IMAD.WIDE R152, R21, 0x4, R128 ;  /* 0x0000000415987825 */ /* 0x000fc800078e0280 */
[----:B------:R-:W-:-:S04]  /*3330*/  IMAD.WIDE R150, R12, 0x4, R128 ;  /* 0x000000040c967825 */ /* 0x000fc800078e0280 */
[----:B------:R-:W-:-:S04]  /*3340*/  IMAD.WIDE R148, R22, 0x4, R128 ;  /* 0x0000000416947825 */ /* 0x000fc800078e0280 */
[----:B------:R-:W-:-:S04]  /*3350*/  IMAD.WIDE R146, R23, 0x4, R128 ;  /* 0x0000000417927825 */ /* 0x000fc800078e0280 */
[--C-:B------:R-:W-:Y:S01]  /*3360*/  IMAD.WIDE R144, R31, 0x4, R128.reuse ;  /* 0x000000041f907825 */ /* 0x100fe200078e0280 */
[----:B--2---:R-:W2:Y:S03]  /*3370*/  LDG.E R57, desc[UR36][R126.64] ;  /* 0x000000247e397981 */ /* 0x004ea6000c1e1900 */
[--C-:B------:R-:W-:Y:S01]  /*3380*/  IMAD.WIDE R142, R13, 0x4, R128.reuse ;  /* 0x000000040d8e7825 */ /* 0x100fe200078e0280 */
[----:B------:R-:W3:Y:S03]  /*3390*/  LDG.E R61, desc[UR36][R124.64] ;  /* 0x000000247c3d7981 */ /* 0x000ee6000c1e1900 */
[--C-:B------:R-:W-:Y:S01]  /*33a0*/  IMAD.WIDE R140, R24, 0x4, R128.reuse ;  /* 0x00000004188c7825 */ /* 0x100fe200078e0280 */
[----:B------:R-:W4:Y:S03]  /*33b0*/  LDG.E R63, desc[UR36][R154.64] ;  /* 0x000000249a3f7981 */ /* 0x000f26000c1e1900 */
[--C-:B------:R-:W-:Y:S01]  /*33c0*/  IMAD.WIDE R138, R25, 0x4, R128.reuse ;  /* 0x00000004198a7825 */ /* 0x100fe200078e0280 */
[----:B------:R-:W5:Y:S03]  /*33d0*/  LDG.E R65, desc[UR36][R152.64] ;  /* 0x0000002498417981 */ /* 0x000f66000c1e1900 */
        /* <DEDUP_REMOVED lines=8> */
[----:B------:R-:W-:Y:S01]  /*3460*/  IMAD.WIDE R128, R80, 0x4, R128 ;  /* 0x0000000450807825 */ /* 0x000fe200078e0280 */
[----:B------:R-:W5:Y:S04]  /*3470*/  LDG.E R75, desc[UR36][R142.64] ;  /* 0x000000248e4b7981 */ /* 0x000f68000c1e1900 */
[----:B------:R-:W5:Y:S04]  /*3480*/  LDG.E R157, desc[UR36][R140.64] ;  /* 0x000000248c9d7981 */ /* 0x000f68000c1e1900 */
[----:B------:R-:W5:Y:S04]  /*3490*/  LDG.E R159, desc[UR36][R138.64] ;  /* 0x000000248a9f7981 */ /* 0x000f68000c1e1900 */
[----:B------:R-:W5:Y:S04]  /*34a0*/  LDG.E R161, desc[UR36][R136.64] ;  /* 0x0000002488a17981 */ /* 0x000f68000c1e1900 */
        /* <DEDUP_REMOVED lines=25> */
[----:B--2---:R-:W-:Y:S04]  /*3640*/  STS [R84+0x8000], R57 ;  /* 0x0080003954007388 */ /* 0x004fe80000000800 */
[----:B---3--:R-:W-:Y:S04]  /*3650*/  STS [R84+0x8410], R61 ;  /* 0x0084103d54007388 */ /* 0x008fe80000000800 */
        /* <DEDUP_REMOVED lines=15> */
[----:B------:R-:W1:Y:S02]  /*3750*/  LDS.128 R32, [R7+0x10400] ;  /* 0x0104000007207984 */ /* 0x000e640000000c00 */
[----:B-1----:R-:W-:Y:S01]  /*3760*/  FMUL R50, R33, R94 ;  /* 0x0000005e21327220 */ /* 0x002fe20000400000 */
[----:B------:R-:W-:-:S02]  /*3770*/  HFMA2 R94, -RZ, RZ, 0, 0 ;  /* 0x00000000ff5e7431 */ /* 0x000fc400000001ff */
[C---:B------:R-:W-:Y:S01]  /*3780*/  FMUL R49, R32.reuse, R97 ;  /* 0x0000006120317220 */ /* 0x040fe20000400000 */
[C---:B------:R-:W-:Y:S01]  /*3790*/  FMUL R95, R32.reuse, R95 ;  /* 0x0000005f205f7220 */ /* 0x040fe20000400000 */
[C---:B------:R-:W-:Y:S01]  /*37a0*/  FMUL R93, R32.reuse, R93 ;  /* 0x0000005d205d7220 */ /* 0x040fe20000400000 */
[----:B------:R-:W-:Y:S01]  /*37b0*/  FMUL R99, R32, R99 ;  /* 0x0000006320637220 */ /* 0x000fe20000400000 */
        /* <DEDUP_REMOVED lines=10> */
[----:B------:R-:W-:-:S07]  /*3860*/  FMUL R122, R35, R122 ;  /* 0x0000007a237a7220 */ /* 0x000fce0000400000 */
.L_x_92:
[C---:B------:R-:W-:Y:S01]  /*3870*/  IMAD R32, R94.reuse, 0x41, R86 ;  /* 0x000000415e207824 */ /* 0x040fe200078e0256 */
[----:B------:R-:W-:Y:S02]  /*3880*/  LEA R34, R91, R94, 0x8 ;  /* 0x0000005e5b227211 */ /* 0x000fe400078e40ff */
[----:B------:R-:W-:Y:S02]  /*3890*/  IADD3 R94, PT, PT, R94, 0x8, RZ ;  /* 0x000000085e5e7810 */ /* 0x000fe40007ffe0ff */
[-C--:B------:R-:W-:Y:S02]  /*38a0*/  LEA R109, R34, R89.reuse, 0x2 ;  /* 0x00000059226d7211 */ /* 0x080fe400078e10ff */
[----:B------:R-:W-:Y:S02]  /*38b0*/  LEA R97, R32, R89, 0x2 ;  /* 0x0000005920617211 */ /* 0x000fe400078e10ff */
[----:B------:R-:W-:Y:S01]  /*38c0*/  ISETP.NE.AND P0, PT, R94, 0x40, PT ;  /* 0x000000405e00780c */ /* 0x000fe20003f05270 */
[----:B------:R-:W-:Y:S04]  /*38d0*/  LDS.128 R32, [R109+0xc100] ;  /* 0x00c100006d207984 */ /* 0x000fe80000000c00 */
[----:B------:R-:W1:Y:S04]  /*38e0*/  LDS.128 R52, [R97+0x8000] ;  /* 0x0080000061347984 */ /* 0x000e680000000c00 */
[----:B------:R-:W2:Y:S04]  /*38f0*/  LDS.128 R36, [R109+0xc200] ;  /* 0x00c200006d247984 */ /* 0x000ea80000000c00 */
[----:B------:R-:W3:Y:S04]  /*3900*/  LDS R60, [R97+0x8110] ;  /* 0x00811000613c7984 */ /* 0x000ee80000000800 */
[----:B------:R-:W4:Y:S04]  /*3910*/  LDS.128 R56, [R97+0x8100] ;  /* 0x0081000061387984 */ /* 0x000f280000000c00 */
[----:B------:R-:W5:Y:S04]  /*3920*/  LDS.128 R40, [R109+0xc300] ;  /* 0x00c300006d287984 */ /* 0x000f680000000c00 */
[----:B------:R-:W0:Y:S04]  /*3930*/  LDS.128 R44, [R109+0xc400] ;  /* 0x00c400006d2c7984 */ /* 0x000e280000000c00 */
[----:B------:R-:W0:Y:S01]  /*3940*/  LDS.64 R68, [R97+0x8208] ;  /* 0x0082080061447984 */ /* 0x000e220000000a00 */
[C---:B-1----:R-:W-:Y:S01]  /*3950*/  FFMA R99, R32.reuse, R55, R99 ;  /* 0x0000003720637223 */ /* 0x042fe20000000063 */
[C---:B------:R-:W-:Y:S01]  /*3960*/  FFMA R62, R32.reuse, R52, R49 ;  /* 0x00000034203e7223 */ /* 0x040fe20000000031 */
[C---:B------:R-:W-:Y:S01]  /*3970*/  FFMA R95, R32.reuse, R53, R95 ;  /* 0x00000035205f7223 */ /* 0x040fe2000000005f */
[----:B------:R-:W-:Y:S01]  /*3980*/  FFMA R64, R32, R54, R93 ;  /* 0x0000003620407223 */ /* 0x000fe2000000005d */
[-C--:B--2---:R-:W-:Y:S01]  /*3990*/  FFMA R96, R52, R36.reuse, R96 ;  /* 0x0000002434607223 */ /* 0x084fe20000000060 */
[----:B------:R-:W1:Y:S01]  /*39a0*/  LDS.64 R92, [R97+0x8210] ;  /* 0x00821000615c7984 */ /* 0x000e620000000a00 */
[----:B------:R-:W-:Y:S01]  /*39b0*/  FFMA R73, R53, R36, R50 ;  /* 0x0000002435497223 */ /* 0x000fe20000000032 */
[C---:B------:R-:W-:Y:S01]  /*39c0*/  FFMA R48, R36.reuse, R54, R48 ;  /* 0x0000003624307223 */ /* 0x040fe20000000030 */
[----:B------:R-:W-:Y:S01]  /*39d0*/  FFMA R49, R36, R55, R98 ;  /* 0x0000003724317223 */ /* 0x000fe20000000062 */
[C---:B---3--:R-:W-:Y:S01]  /*39e0*/  FFMA R72, R33.reuse, R60, R99 ;  /* 0x0000003c21487223 */ /* 0x048fe20000000063 */
[----:B------:R-:W2:Y:S01]  /*39f0*/  LDS R32, [R97+0x830c] ;  /* 0x00830c0061207984 */ /* 0x000ea20000000800 */
[C---:B----4-:R-:W-:Y:S01]  /*3a00*/  FFMA R65, R33.reuse, R57, R62 ;  /* 0x0000003921417223 */ /* 0x050fe2000000003e */
[C---:B------:R-:W-:Y:S01]  /*3a10*/  FFMA R70, R33.reuse, R58, R95 ;  /* 0x0000003a21467223 */ /* 0x040fe2000000005f */
[----:B------:R-:W-:Y:S01]  /*3a20*/  FFMA R71, R33, R59, R64 ;  /* 0x0000003b21477223 */ /* 0x000fe20000000040 */
[----:B------:R-:W-:Y:S01]  /*3a30*/  FFMA R95, R37, R57, R96 ;  /* 0x00000039255f7223 */ /* 0x000fe20000000060 */
[-C--:B-----5:R-:W-:Y:S01]  /*3a40*/  FFMA R36, R52, R40.reuse, R107 ;  /* 0x0000002834247223 */ /* 0x0a0fe2000000006b */
[----:B------:R-:W-:Y:S01]  /*3a50*/  FFMA R99, R53, R40, R105 ;  /* 0x0000002835637223 */ /* 0x000fe20000000069 */
[C---:B------:R-:W-:Y:S01]  /*3a60*/  FFMA R56, R40.reuse, R54, R101 ;  /* 0x0000003628387223 */ /* 0x040fe20000000065 */
[----:B------:R-:W-:Y:S01]  /*3a70*/  FFMA R61, R40, R55, R67 ;  /* 0x00000037283d7223 */ /* 0x000fe20000000043 */
[C---:B------:R-:W-:Y:S01]  /*3a80*/  FFMA R73, R37.reuse, R58, R73 ;  /* 0x0000003a25497223 */ /* 0x040fe20000000049 */
[----:B------:R-:W-:Y:S01]  /*3a90*/  FFMA R33, R37, R59, R48 ;  /* 0x0000003b25217223 */ /* 0x000fe20000000030 */
[-C--:B0-----:R-:W-:Y:S01]  /*3aa0*/  FFMA R52, R52, R44.reuse, R106 ;  /* 0x0000002c34347223 */ /* 0x081fe2000000006a */
[----:B------:R-:W-:Y:S01]  /*3ab0*/  FFMA R53, R53, R44, R104 ;  /* 0x0000002c35357223 */ /* 0x000fe20000000068 */
[C---:B------:R-:W-:Y:S01]  /*3ac0*/  FFMA R54, R44.reuse, R54, R100 ;  /* 0x000000362c367223 */ /* 0x040fe20000000064 */
[----:B------:R-:W-:Y:S01]  /*3ad0*/  FFMA R55, R44, R55, R122 ;  /* 0x000000372c377223 */ /* 0x000fe2000000007a */
[----:B------:R-:W-:Y:S01]  /*3ae0*/  FFMA R37, R37, R60, R49 ;  /* 0x0000003c25257223 */ /* 0x000fe20000000031 */
[-C--:B------:R-:W-:Y:S01]  /*3af0*/  FFMA R67, R41, R57.reuse, R36 ;  /* 0x0000003929437223 */ /* 0x080fe20000000024 */
[----:B------:R-:W0:Y:S01]  /*3b00*/  LDS.128 R48, [R97+0x8310] ;  /* 0x0083100061307984 */ /* 0x000e220000000c00 */
[C---:B------:R-:W-:Y:S01]  /*3b10*/  FFMA R107, R45.reuse, R57, R52 ;  /* 0x000000392d6b7223 */ /* 0x040fe20000000034 */
[CC--:B------:R-:W-:Y:S01]  /*3b20*/  FFMA R157, R45.reuse, R58.reuse, R53 ;  /* 0x0000003a2d9d7223 */ /* 0x0c0fe20000000035 */
[-C--:B------:R-:W-:Y:S01]  /*3b30*/  FFMA R101, R45, R59.reuse, R54 ;  /* 0x0000003b2d657223 */ /* 0x080fe20000000036 */
[C---:B------:R-:W-:Y:S01]  /*3b40*/  FFMA R99, R41.reuse, R58, R99 ;  /* 0x0000003a29637223 */ /* 0x040fe20000000063 */
[----:B------:R-:W-:Y:S01]  /*3b50*/  FFMA R75, R41, R59, R56 ;  /* 0x0000003b294b7223 */ /* 0x000fe20000000038 */
[-C--:B------:R-:W-:Y:S01]  /*3b60*/  FFMA R45, R45, R60.reuse, R55 ;  /* 0x0000003c2d2d7223 */ /* 0x080fe20000000037 */
[----:B------:R-:W-:Y:S01]  /*3b70*/  LDS.128 R56, [R97+0x8410] ;  /* 0x0084100061387984 */ /* 0x000fe20000000c00 */
[----:B------:R-:W-:Y:S01]  /*3b80*/  FFMA R41, R41, R60, R61 ;  /* 0x0000003c29297223 */ /* 0x000fe2000000003d */
[C---:B------:R-:W-:Y:S01]  /*3b90*/  FFMA R105, R68.reuse, R34, R65 ;  /* 0x0000002244697223 */ /* 0x040fe20000000041 */
[C---:B------:R-:W-:Y:S01]  /*3ba0*/  FFMA R36, R68.reuse, R42, R67 ;  /* 0x0000002a44247223 */ /* 0x040fe20000000043 */
[----:B------:R-:W3:Y:S01]  /*3bb0*/  LDS.128 R52, [R109+0xc110] ;  /* 0x00c110006d347984 */ /* 0x000ee20000000c00 */
[C---:B------:R-:W-:Y:S01]  /*3bc0*/  FFMA R40, R68.reuse, R38, R95 ;  /* 0x0000002644287223 */ /* 0x040fe2000000005f */
[----:B------:R-:W-:Y:S01]  /*3bd0*/  FFMA R44, R68, R46, R107 ;  /* 0x0000002e442c7223 */ /* 0x000fe2000000006b */
[C---:B------:R-:W-:Y:S01]  /*3be0*/  FFMA R95, R69.reuse, R34, R70 ;  /* 0x00000022455f7223 */ /* 0x040fe20000000046 */
[----:B------:R-:W4:Y:S01]  /*3bf0*/  LDS.128 R60, [R109+0xc210] ;  /* 0x00c210006d3c7984 */ /* 0x000f220000000c00 */
[C---:B------:R-:W-:Y:S01]  /*3c00*/  FFMA R107, R69.reuse, R38, R73 ;  /* 0x00000026456b7223 */ /* 0x040fe20000000049 */
[C---:B------:R-:W-:Y:S01]  /*3c10*/  FFMA R99, R69.reuse, R42, R99 ;  /* 0x0000002a45637223 */ /* 0x040fe20000000063 */
[----:B------:R-:W-:Y:S01]  /*3c20*/  FFMA R96, R69, R46, R157 ;  /* 0x0000002e45607223 */ /* 0x000fe2000000009d */
[----:B------:R-:W5:Y:S01]  /*3c30*/  LDS.128 R64, [R109+0xc310] ;  /* 0x00c310006d407984 */ /* 0x000f620000000c00 */
[CC--:B-1----:R-:W-:Y:S01]  /*3c40*/  FFMA R98, R92.reuse, R34.reuse, R71 ;  /* 0x000000225c627223 */ /* 0x0c2fe20000000047 */
[C---:B------:R-:W-:Y:S01]  /*3c50*/  FFMA R100, R93.reuse, R34, R72 ;  /* 0x000000225d647223 */ /* 0x040fe20000000048 */
[C---:B------:R-:W-:Y:S01]  /*3c60*/  FFMA R104, R92.reuse, R38, R33 ;  /* 0x000000265c687223 */ /* 0x040fe20000000021 */
[----:B------:R-:W1:Y:S01]  /*3c70*/  LDS.128 R68, [R109+0xc410] ;  /* 0x00c410006d447984 */ /* 0x000e620000000c00 */
[C---:B------:R-:W-:Y:S01]  /*3c80*/  FFMA R34, R92.reuse, R42, R75 ;  /* 0x0000002a5c227223 */ /* 0x040fe2000000004b */
[----:B------:R-:W-:Y:S01]  /*3c90*/  FFMA R92, R92, R46, R101 ;  /* 0x0000002e5c5c7223 */ /* 0x000fe20000000065 */
[C---:B------:R-:W-:Y:S01]  /*3ca0*/  FFMA R38, R93.reuse, R38, R37 ;  /* 0x000000265d267223 */ /* 0x040fe20000000025 */
[C---:B------:R-:W-:Y:S01]  /*3cb0*/  FFMA R42, R93.reuse, R42, R41 ;  /* 0x0000002a5d2a7223 */ /* 0x040fe20000000029 */
[----:B------:R-:W1:Y:S01]  /*3cc0*/  LDS.128 R72, [R97+0x8510] ;  /* 0x0085100061487984 */ /* 0x000e620000000c00 */
[----:B------:R-:W-:Y:S01]  /*3cd0*/  FFMA R46, R93, R46, R45 ;  /* 0x0000002e5d2e7223 */ /* 0x000fe2000000002d */
[C---:B--2---:R-:W-:Y:S01]  /*3ce0*/  FFMA R105, R32.reuse, R35, R105 ;  /* 0x0000002320697223 */ /* 0x044fe20000000069 */
[C---:B------:R-:W-:Y:S01]  /*3cf0*/  FFMA R33, R32.reuse, R39, R40 ;  /* 0x0000002720217223 */ /* 0x040fe20000000028 */
[C---:B------:R-:W-:Y:S01]  /*3d00*/  FFMA R41, R32.reuse, R43, R36 ;  /* 0x0000002b20297223 */ /* 0x040fe20000000024 */
[----:B------:R-:W-:Y:S01]  /*3d10*/  FFMA R45, R32, R47, R44 ;  /* 0x0000002f202d7223 */ /* 0x000fe2000000002c */
[----:B------:R-:W2:Y:S04]  /*3d20*/  LDS R40, [R97+0x8520] ;  /* 0x0085200061287984 */ /* 0x000ea80000000800 */
[----:B------:R-:W2:Y:S01]  /*3d30*/  LDS.64 R36, [R97+0x8618] ;  /* 0x0086180061247984 */ /* 0x000ea20000000a00 */
[CC--:B0-----:R-:W-:Y:S01]  /*3d40*/  FFMA R32, R48.reuse, R35.reuse, R95 ;  /* 0x0000002330207223 */ /* 0x0c1fe2000000005f */
[----:B------:R-:W-:Y:S01]  /*3d50*/  FFMA R51, R49, R35, R98 ;  /* 0x0000002331337223 */ /* 0x000fe20000000062 */
[-C--:B------:R-:W-:Y:S01]  /*3d60*/  FFMA R100, R35, R50.reuse, R100 ;  /* 0x0000003223647223 */ /* 0x080fe20000000064 */
[CC--:B------:R-:W-:Y:S01]  /*3d70*/  FFMA R44, R48.reuse, R39.reuse, R107 ;  /* 0x00000027302c7223 */ /* 0x0c0fe2000000006b */
[----:B------:R-:W-:Y:S01]  /*3d80*/  FFMA R35, R49, R39, R104 ;  /* 0x0000002731237223 */ /* 0x000fe20000000068 */
[-C--:B------:R-:W-:Y:S01]  /*3d90*/  FFMA R98, R39, R50.reuse, R38 ;  /* 0x0000003227627223 */ /* 0x080fe20000000026 */
[-C--:B------:R-:W-:Y:S01]  /*3da0*/  FFMA R93, R49, R43.reuse, R34 ;  /* 0x0000002b315d7223 */ /* 0x080fe20000000022 */
[C---:B------:R-:W-:Y:S01]  /*3db0*/  FFMA R104, R48.reuse, R43, R99 ;  /* 0x0000002b30687223 */ /* 0x040fe20000000063 */
[-C--:B------:R-:W-:Y:S01]  /*3dc0*/  FFMA R34, R43, R50.reuse, R42 ;  /* 0x000000322b227223 */ /* 0x080fe2000000002a */
[----:B------:R-:W-:Y:S01]  /*3dd0*/  FFMA R96, R48, R47, R96 ;  /* 0x0000002f30607223 */ /* 0x000fe20000000060 */
[----:B------:R-:W-:Y:S01]  /*3de0*/  FFMA R46, R47, R50, R46 ;  /* 0x000000322f2e7223 */ /* 0x000fe2000000002e */
[----:B------:R-:W0:Y:S01]  /*3df0*/  LDS.64 R38, [R97+0x8620] ;  /* 0x0086200061267984 */ /* 0x000e220000000a00 */
[C---:B---3--:R-:W-:Y:S01]  /*3e00*/  FFMA R48, R52.reuse, R56, R105 ;  /* 0x0000003834307223 */ /* 0x048fe20000000069 */
[C---:B------:R-:W-:Y:S01]  /*3e10*/  FFMA R50, R52.reuse, R57, R32 ;  /* 0x0000003934327223 */ /* 0x040fe20000000020 */
[C---:B------:R-:W-:Y:S01]  /*3e20*/  FFMA R42, R52.reuse, R58, R51 ;  /* 0x0000003a342a7223 */ /* 0x040fe20000000033 */
[----:B------:R-:W-:Y:S01]  /*3e30*/  FFMA R49, R49, R47, R92 ;  /* 0x0000002f31317223 */ /* 0x000fe2000000005c */
[-C--:B------:R-:W-:Y:S01]  /*3e40*/  FFMA R52, R52, R59.reuse, R100 ;  /* 0x0000003b34347223 */ /* 0x080fe20000000064 */
[-C--:B----4-:R-:W-:Y:S01]  /*3e50*/  FFMA R92, R56, R60.reuse, R33 ;  /* 0x0000003c385c7223 */ /* 0x090fe20000000021 */
[C---:B------:R-:W-:Y:S01]  /*3e60*/  FFMA R44, R57.reuse, R60, R44 ;  /* 0x0000003c392c7223 */ /* 0x040fe2000000002c */
[C---:B------:R-:W-:Y:S01]  /*3e70*/  FFMA R100, R60.reuse, R58, R35 ;  /* 0x0000003a3c647223 */ /* 0x040fe20000000023 */
[-C--:B------:R-:W-:Y:S01]  /*3e80*/  FFMA R98, R60, R59.reuse, R98 ;  /* 0x0000003b3c627223 */ /* 0x080fe20000000062 */
[-C--:B-----5:R-:W-:Y:S01]  /*3e90*/  FFMA R60, R56, R64.reuse, R41 ;  /* 0x00000040383c7223 */ /* 0x0a0fe20000000029 */
[C---:B------:R-:W-:Y:S01]  /*3ea0*/  FFMA R104, R57.reuse, R64, R104 ;  /* 0x0000004039687223 */ /* 0x040fe20000000068 */
[C---:B------:R-:W-:Y:S01]  /*3eb0*/  FFMA R122, R64.reuse, R58, R93 ;  /* 0x0000003a407a7223 */ /* 0x040fe2000000005d */
[-C--:B------:R-:W-:Y:S01]  /*3ec0*/  FFMA R64, R64, R59.reuse, R34 ;  /* 0x0000003b40407223 */ /* 0x080fe20000000022 */
[----:B------:R-:W3:Y:S01]  /*3ed0*/  LDS R106, [R97+0x871c] ;  /* 0x00871c00616a7984 */ /* 0x000ee20000000800 */
[-C--:B-1----:R-:W-:Y:S01]  /*3ee0*/  FFMA R56, R56, R68.reuse, R45 ;  /* 0x0000004438387223 */ /* 0x082fe2000000002d */
[----:B------:R-:W-:Y:S01]  /*3ef0*/  FFMA R96, R57, R68, R96 ;  /* 0x0000004439607223 */ /* 0x000fe20000000060 */
[C---:B------:R-:W-:Y:S01]  /*3f00*/  FFMA R58, R68.reuse, R58, R49 ;  /* 0x0000003a443a7223 */ /* 0x040fe20000000031 */
[----:B------:R-:W1:Y:S01]  /*3f10*/  LDS.128 R32, [R97+0x8720] ;  /* 0x0087200061207984 */ /* 0x000e620000000c00 */
[----:B------:R-:W-:Y:S01]  /*3f20*/  FFMA R46, R68, R59, R46 ;  /* 0x0000003b442e7223 */ /* 0x000fe2000000002e */
[-C--:B------:R-:W-:Y:S01]  /*3f30*/  FFMA R49, R53, R73.reuse, R48 ;  /* 0x0000004935317223 */ /* 0x080fe20000000030 */
[-C--:B------:R-:W-:Y:S01]  /*3f40*/  FFMA R41, R61, R73.reuse, R92 ;  /* 0x000000493d297223 */ /* 0x080fe2000000005c */
[-C--:B------:R-:W-:Y:S01]  /*3f50*/  FFMA R51, R65, R73.reuse, R60 ;  /* 0x0000004941337223 */ /* 0x080fe2000000003c */
[----:B------:R-:W-:Y:S01]  /*3f60*/  FFMA R73, R69, R73, R56 ;  /* 0x0000004945497223 */ /* 0x000fe20000000038 */
[-C--:B------:R-:W-:Y:S01]  /*3f70*/  FFMA R43, R53, R75.reuse, R42 ;  /* 0x0000004b352b7223 */ /* 0x080fe2000000002a */
[-C--:B------:R-:W-:Y:S01]  /*3f80*/  FFMA R47, R61, R75.reuse, R100 ;  /* 0x0000004b3d2f7223 */ /* 0x080fe20000000064 */
[-C--:B------:R-:W-:Y:S01]  /*3f90*/  FFMA R57, R65, R75.reuse, R122 ;  /* 0x0000004b41397223 */ /* 0x080fe2000000007a */
[-C--:B------:R-:W-:Y:S01]  /*3fa0*/  FFMA R50, R53, R74.reuse, R50 ;  /* 0x0000004a35327223 */ /* 0x080fe20000000032 */
[-C--:B------:R-:W-:Y:S01]  /*3fb0*/  FFMA R45, R61, R74.reuse, R44 ;  /* 0x0000004a3d2d7223 */ /* 0x080fe2000000002c */
[-C--:B------:R-:W-:Y:S01]  /*3fc0*/  FFMA R105, R65, R74.reuse, R104 ;  /* 0x0000004a41697223 */ /* 0x080fe20000000068 */
[C---:B------:R-:W-:Y:S01]  /*3fd0*/  FFMA R59, R69.reuse, R74, R96 ;  /* 0x0000004a453b7223 */ /* 0x040fe20000000060 */
[----:B------:R-:W-:Y:S01]  /*3fe0*/  FFMA R75, R69, R75, R58 ;  /* 0x0000004b454b7223 */ /* 0x000fe2000000003a */
[-C--:B--2---:R-:W-:Y:S01]  /*3ff0*/  FFMA R52, R53, R40.reuse, R52 ;  /* 0x0000002835347223 */ /* 0x084fe20000000034 */
[-C--:B------:R-:W-:Y:S01]  /*4000*/  FFMA R98, R61, R40.reuse, R98 ;  /* 0x000000283d627223 */ /* 0x080fe20000000062 */
[-C--:B------:R-:W-:Y:S01]  /*4010*/  FFMA R64, R65, R40.reuse, R64 ;  /* 0x0000002841407223 */ /* 0x080fe20000000040 */
[----:B------:R-:W-:Y:S01]  /*4020*/  FFMA R46, R69, R40, R46 ;  /* 0x00000028452e7223 */ /* 0x000fe2000000002e */
[C---:B------:R-:W-:Y:S01]  /*4030*/  FFMA R49, R36.reuse, R54, R49 ;  /* 0x0000003624317223 */ /* 0x040fe20000000031 */
[C---:B------:R-:W-:Y:S01]  /*4040*/  FFMA R96, R36.reuse, R62, R41 ;  /* 0x0000003e24607223 */ /* 0x040fe20000000029 */
[C---:B------:R-:W-:Y:S01]  /*4050*/  FFMA R40, R36.reuse, R66, R51 ;  /* 0x0000004224287223 */ /* 0x040fe20000000033 */
[----:B------:R-:W-:Y:S01]  /*4060*/  FFMA R44, R36, R70, R73 ;  /* 0x00000046242c7223 */ /* 0x000fe20000000049 */
[C---:B0-----:R-:W-:Y:S01]  /*4070*/  FFMA R36, R38.reuse, R54, R43 ;  /* 0x0000003626247223 */ /* 0x041fe2000000002b */
[C---:B------:R-:W-:Y:S01]  /*4080*/  FFMA R48, R38.reuse, R62, R47 ;  /* 0x0000003e26307223 */ /* 0x040fe2000000002f */
[C---:B------:R-:W-:Y:S01]  /*4090*/  FFMA R42, R38.reuse, R66, R57 ;  /* 0x00000042262a7223 */ /* 0x040fe20000000039 */
[C---:B------:R-:W-:Y:S01]  /*40a0*/  FFMA R95, R37.reuse, R54, R50 ;  /* 0x00000036255f7223 */ /* 0x040fe20000000032 */
[C---:B------:R-:W-:Y:S01]  /*40b0*/  FFMA R41, R37.reuse, R62, R45 ;  /* 0x0000003e25297223 */ /* 0x040fe2000000002d */
[C---:B------:R-:W-:Y:S01]  /*40c0*/  FFMA R105, R37.reuse, R66, R105 ;  /* 0x0000004225697223 */ /* 0x040fe20000000069 */
[-C--:B------:R-:W-:Y:S01]  /*40d0*/  FFMA R104, R37, R70.reuse, R59 ;  /* 0x0000004625687223 */ /* 0x080fe2000000003b */
[----:B------:R-:W-:Y:S01]  /*40e0*/  FFMA R38, R38, R70, R75 ;  /* 0x0000004626267223 */ /* 0x000fe2000000004b */
[C---:B------:R-:W-:Y:S01]  /*40f0*/  FFMA R54, R39.reuse, R54, R52 ;  /* 0x0000003627367223 */ /* 0x040fe20000000034 */
[C---:B------:R-:W-:Y:S01]  /*4100*/  FFMA R62, R39.reuse, R62, R98 ;  /* 0x0000003e273e7223 */ /* 0x040fe20000000062 */
[C---:B------:R-:W-:Y:S01]  /*4110*/  FFMA R66, R39.reuse, R66, R64 ;  /* 0x0000004227427223 */ /* 0x040fe20000000040 */
[----:B------:R-:W-:Y:S01]  /*4120*/  FFMA R70, R39, R70, R46 ;  /* 0x0000004627467223 */ /* 0x000fe2000000002e */
[C---:B---3--:R-:W-:Y:S01]  /*4130*/  FFMA R49, R106.reuse, R55, R49 ;  /* 0x000000376a317223 */ /* 0x048fe20000000031 */
[C---:B------:R-:W-:Y:S01]  /*4140*/  FFMA R96, R106.reuse, R63, R96 ;  /* 0x0000003f6a607223 */ /* 0x040fe20000000060 */
[C---:B------:R-:W-:Y:S01]  /*4150*/  FFMA R107, R106.reuse, R67, R40 ;  /* 0x000000436a6b7223 */ /* 0x040fe20000000028 */
[----:B------:R-:W-:Y:S01]  /*4160*/  FFMA R106, R106, R71, R44 ;  /* 0x000000476a6a7223 */ /* 0x000fe2000000002c */
[CC--:B-1----:R-:W-:Y:S01]  /*4170*/  FFMA R105, R32.reuse, R67.reuse, R105 ;  /* 0x0000004320697223 */ /* 0x0c2fe20000000069 */
[C---:B------:R-:W-:Y:S01]  /*4180*/  FFMA R101, R33.reuse, R67, R42 ;  /* 0x0000004321657223 */ /* 0x040fe2000000002a */
[CC--:B------:R-:W-:Y:S01]  /*4190*/  FFMA R95, R32.reuse, R55.reuse, R95 ;  /* 0x00000037205f7223 */ /* 0x0c0fe2000000005f */
[----:B------:R-:W-:Y:S01]  /*41a0*/  FFMA R93, R33, R55, R36 ;  /* 0x00000037215d7223 */ /* 0x000fe20000000024 */
[-C--:B------:R-:W-:Y:S01]  /*41b0*/  FFMA R99, R55, R34.reuse, R54 ;  /* 0x0000002237637223 */ /* 0x080fe20000000036 */
[CC--:B------:R-:W-:Y:S01]  /*41c0*/  FFMA R50, R32.reuse, R63.reuse, R41 ;  /* 0x0000003f20327223 */ /* 0x0c0fe20000000029 */
[----:B------:R-:W-:Y:S01]  /*41d0*/  FFMA R48, R33, R63, R48 ;  /* 0x0000003f21307223 */ /* 0x000fe20000000030 */
[-C--:B------:R-:W-:Y:S01]  /*41e0*/  FFMA R98, R63, R34.reuse, R62 ;  /* 0x000000223f627223 */ /* 0x080fe2000000003e */
        /* <DEDUP_REMOVED lines=16> */
[----:B------:R-:W-:Y:S05]  /*42f0*/  CALL.REL.NOINC `($__internal_1_$__cuda_sm3x_div_rn_noftz_f32_slowpath) ;  /* 0x0000002c00a07944 */ /* 0x000fea0003c00000 */
[----:B------:R-:W-:-:S07]  /*4300*/  MOV R97, R39 ;  /* 0x0000002700617202 */ /* 0x000fce0000000f00 */
.L_x_94:
[----:B------:R-:W-:Y:S05]  /*4310*/  BSYNC.RECONVERGENT B2 ;  /* 0x0000000000027941 */ /* 0x000fea0003800200 */
.L_x_93:
        /* <DEDUP_REMOVED lines=11> */
[----:B------:R-:W-:Y:S05]  /*43d0*/  CALL.REL.NOINC `($__internal_1_$__cuda_sm3x_div_rn_noftz_f32_slowpath) ;  /* 0x0000002c00687944 */ /* 0x000fea0003c00000 */
[----:B------:R-:W-:-:S07]  /*43e0*/  MOV R36, R39 ;  /* 0x0000002700247202 */ /* 0x000fce0000000f00 */
.L_x_96:
[----:B------:R-:W-:Y:S05]  /*43f0*/  BSYNC.RECONVERGENT B2 ;  /* 0x0000000000027941 */ /* 0x000fea0003800200 */
.L_x_95:
        /* <DEDUP_REMOVED lines=14> */
.L_x_98:
[----:B------:R-:W-:Y:S05]  /*44e0*/  BSYNC.RECONVERGENT B2 ;  /* 0x0000000000027941 */ /* 0x000fea0003800200 */
.L_x_97:
        /* <DEDUP_REMOVED lines=14> */
.L_x_100:
[----:B------:R-:W-:Y:S05]  /*45d0*/  BSYNC.RECONVERGENT B2 ;  /* 0x0000000000027941 */ /* 0x000fea0003800200 */
.L_x_99:
        /* <DEDUP_REMOVED lines=13> */
[----:B------:R-:W-:Y:S05]  /*46b0*/  CALL.REL.NOINC `($__internal_1_$__cuda_sm3x_div_rn_noftz_f32_slowpath) ;  /* 0x0000002800b07944 */ /* 0x000fea0003c00000 */
[----:B------:R-:W-:-:S07]  /*46c0*/  MOV R32, R39 ;  /* 0x0000002700207202 */ /* 0x000fce0000000f00 */
.L_x_102:
[----:B------:R-:W-:Y:S05]  /*46d0*/  BSYNC.RECONVERGENT B2 ;  /* 0x0000000000027941 */ /* 0x000fea0003800200 */
.L_x_101:
        /* <DEDUP_REMOVED lines=15> */
.L_x_104:
[----:B------:R-:W-:Y:S05]  /*47d0*/  BSYNC.RECONVERGENT B2 ;  /* 0x0000000000027941 */ /* 0x000fea0003800200 */
.L_x_103:
        /* <DEDUP_REMOVED lines=14> */
.L_x_106:
[----:B------:R-:W-:Y:S05]  /*48c0*/  BSYNC.RECONVERGENT B2 ;  /* 0x0000000000027941 */ /* 0x000fea0003800200 */
.L_x_105:
        /* <DEDUP_REMOVED lines=14> */
.L_x_108:
[----:B------:R-:W-:Y:S05]  /*49b0*/  BSYNC.RECONVERGENT B2 ;  /* 0x0000000000027941 */ /* 0x000fea0003800200 */
.L_x_107:
        /* <DEDUP_REMOVED lines=15> */
.L_x_110:
[----:B------:R-:W-:Y:S05]  /*4ab0*/  BSYNC.RECONVERGENT B2 ;  /* 0x0000000000027941 */ /* 0x000fea0003800200 */
.L_x_109:
        /* <DEDUP_REMOVED lines=15> */
.L_x_112:
[----:B------:R-:W-:Y:S05]  /*4bb0*/  BSYNC.RECONVERGENT B2 ;  /* 0x0000000000027941 */ /* 0x000fea0003800200 */
.L_x_111:
        /* <DEDUP_REMOVED lines=15> */
.L_x_114:
[----:B------:R-:W-:Y:S05]  /*4cb0*/  BSYNC.RECONVERGENT B2 ;  /* 0x0000000000027941 */ /* 0x000fea0003800200 */
.L_x_113:
        /* <DEDUP_REMOVED lines=15> */
.L_x_116:
[----:B------:R-:W-:Y:S05]  /*4db0*/  BSYNC.RECONVERGENT B2 ;  /* 0x0000000000027941 */ /* 0x000fea0003800200 */
.L_x_115:
        /* <DEDUP_REMOVED lines=14> */
.L_x_118:
[----:B------:R-:W-:Y:S05]  /*4ea0*/  BSYNC.RECONVERGENT B2 ;  /* 0x0000000000027941 */ /* 0x000fea0003800200 */
.L_x_117:
        /* <DEDUP_REMOVED lines=15> */
.L_x_120:
[----:B------:R-:W-:Y:S05]  /*4fa0*/  BSYNC.RECONVERGENT B2 ;  /* 0x0000000000027941 */ /* 0x000fea0003800200 */
.L_x_119:
        /* <DEDUP_REMOVED lines=15> */
.L_x_122:
[----:B------:R-:W-:Y:S05]  /*50a0*/  BSYNC.RECONVERGENT B2 ;  /* 0x0000000000027941 */ /* 0x000fea0003800200 */
.L_x_121:
        /* <DEDUP_REMOVED lines=15> */
.L_x_124:
[----:B------:R-:W-:Y:S05]  /*51a0*/  BSYNC.RECONVERGENT B2 ;  /* 0x0000000000027941 */ /* 0x000fea0003800200 */
.L_x_123:
[----:B------:R-:W-:Y:S06]  /*51b0*/  BAR.SYNC.DEFER_BLOCKING 0x0 ;  /* 0x0000000000007b1d */ /* 0x000fec0000010000 */
[----:B------:R-:W2:Y:S04]  /*51c0*/  LDG.E R127, desc[UR36][R126.64+0x100] ;  /* 0x000100247e7f7981 */ /* 0x000ea8000c1e1900 */
[----:B------:R-:W3:Y:S04]  /*51d0*/  LDG.E R125, desc[UR36][R124.64+0x100] ;  /* 0x000100247c7d7981 */ /* 0x000ee8000c1e1900 */
[----:B------:R-:W4:Y:S04]  /*51e0*/  LDG.E R155, desc[UR36][R154.64+0x100] ;  /* 0x000100249a9b7981 */ /* 0x000f28000c1e1900 */
        /* <DEDUP_REMOVED lines=12> */
[----:B------:R-:W5:Y:S01]  /*52b0*/  LDG.E R129, desc[UR36][R128.64+0x100] ;  /* 0x0001002480817981 */ /* 0x000f62000c1e1900 */
[----:B------:R-:W-:-:S03]  /*52c0*/  MOV R122, R36 ;  /* 0x00000024007a7202 */ /* 0x000fc60000000f00 */
        /* <DEDUP_REMOVED lines=34> */
[----:B------:R-:W-:-:S07]  /*54f0*/  FMUL R120, R35, R120 ;  /* 0x0000007823787220 */ /* 0x000fce0000400000 */
.L_x_125:
[----:B------:R-:W-:Y:S01]  /*5500*/  IMAD R124, R123, 0x41, R86 ;  /* 0x000000417b7c7824 */ /* 0x000fe200078e0256 */
        /* <DEDUP_REMOVED lines=12> */
[----:B------:R-:W5:Y:S01]  /*55d0*/  LDS.64 R68, [R124+0x8208] ;  /* 0x008208007c447984 */ /* 0x000f620000000a00 */
[C---:B0-----:R-:W-:Y:S01]  /*55e0*/  FFMA R50, R32.reuse, R52, R113 ;  /* 0x0000003420327223 */ /* 0x041fe20000000071 */
[C---:B------:R-:W-:Y:S01]  /*55f0*/  FFMA R111, R32.reuse, R53, R111 ;  /* 0x00000035206f7223 */ /* 0x040fe2000000006f */
[C---:B------:R-:W-:Y:S01]  /*5600*/  FFMA R60, R32.reuse, R54, R103 ;  /* 0x00000036203c7223 */ /* 0x040fe20000000067 */
[----:B------:R-:W-:Y:S01]  /*5610*/  FFMA R32, R32, R55, R115 ;  /* 0x0000003720207223 */ /* 0x000fe20000000073 */
[C---:B-1----:R-:W-:Y:S01]  /*5620*/  FFMA R65, R33.reuse, R57, R50 ;  /* 0x0000003921417223 */ /* 0x042fe20000000032 */
[C---:B------:R-:W-:Y:S01]  /*5630*/  FFMA R70, R33.reuse, R58, R111 ;  /* 0x0000003a21467223 */ /* 0x040fe2000000006f */
[C---:B------:R-:W-:Y:S01]  /*5640*/  FFMA R71, R33.reuse, R59, R60 ;  /* 0x0000003b21477223 */ /* 0x040fe2000000003c */
[----:B------:R-:W0:Y:S01]  /*5650*/  LDS.64 R102, [R124+0x8210] ;  /* 0x008210007c667984 */ /* 0x000e220000000a00 */
[----:B--2---:R-:W-:-:S03]  /*5660*/  FFMA R72, R33, R61, R32 ;  /* 0x0000003d21487223 */ /* 0x004fc60000000020 */
[----:B------:R-:W1:Y:S01]  /*5670*/  LDS R32, [R124+0x830c] ;  /* 0x00830c007c207984 */ /* 0x000e620000000800 */
        /* <DEDUP_REMOVED lines=8> */
[-C--:B----4-:R-:W-:Y:S01]  /*5700*/  FFMA R36, R52, R40.reuse, R117 ;  /* 0x0000002834247223 */ /* 0x090fe20000000075 */
[----:B------:R-:W2:Y:S01]  /*5710*/  LDS.128 R48, [R124+0x8310] ;  /* 0x008310007c307984 */ /* 0x000ea20000000c00 */
[C---:B------:R-:W-:Y:S01]  /*5720*/  FFMA R119, R53.reuse, R40, R119 ;  /* 0x0000002835777223 */ /* 0x040fe20000000077 */
[C---:B------:R-:W-:Y:S01]  /*5730*/  FFMA R56, R40.reuse, R54, R121 ;  /* 0x0000003628387223 */ /* 0x040fe20000000079 */
[----:B------:R-:W-:Y:S01]  /*5740*/  FFMA R40, R40, R55, R67 ;  /* 0x0000003728287223 */ /* 0x000fe20000000043 */
[-C--:B-----5:R-:W-:Y:S01]  /*5750*/  FFMA R52, R52, R44.reuse, R114 ;  /* 0x0000002c34347223 */ /* 0x0a0fe20000000072 */
[----:B------:R-:W-:Y:S01]  /*5760*/  FFMA R53, R53, R44, R116 ;  /* 0x0000002c35357223 */ /* 0x000fe20000000074 */
[C---:B------:R-:W-:Y:S01]  /*5770*/  FFMA R54, R44.reuse, R54, R118 ;  /* 0x000000362c367223 */ /* 0x040fe20000000076 */
[C---:B------:R-:W-:Y:S01]  /*5780*/  FFMA R67, R41.reuse, R57, R36 ;  /* 0x0000003929437223 */ /* 0x040fe20000000024 */
[----:B------:R-:W-:Y:S01]  /*5790*/  FFMA R44, R44, R55, R120 ;  /* 0x000000372c2c7223 */ /* 0x000fe20000000078 */
[CC--:B------:R-:W-:Y:S01]  /*57a0*/  FFMA R119, R41.reuse, R58.reuse, R119 ;  /* 0x0000003a29777223 */ /* 0x0c0fe20000000077 */
        /* <DEDUP_REMOVED lines=10> */
[----:B------:R-:W3:Y:S01]  /*5850*/  LDS.128 R56, [R124+0x8410] ;  /* 0x008410007c387984 */ /* 0x000ee20000000c00 */
[----:B------:R-:W-:Y:S01]  /*5860*/  FFMA R108, R68, R38, R73 ;  /* 0x00000026446c7223 */ /* 0x000fe20000000049 */
[C---:B------:R-:W-:Y:S01]  /*5870*/  FFMA R41, R69.reuse, R34, R70 ;  /* 0x0000002245297223 */ /* 0x040fe20000000046 */
[C---:B------:R-:W-:Y:S01]  /*5880*/  FFMA R33, R69.reuse, R38, R33 ;  /* 0x0000002645217223 */ /* 0x040fe20000000021 */
[----:B------:R-:W4:Y:S01]  /*5890*/  LDS.128 R60, [R125+0xc210] ;  /* 0x00c210007d3c7984 */ /* 0x000f220000000c00 */
[C---:B------:R-:W-:Y:S01]  /*58a0*/  FFMA R119, R69.reuse, R42, R119 ;  /* 0x0000002a45777223 */ /* 0x040fe20000000077 */
[----:B------:R-:W-:Y:S01]  /*58b0*/  FFMA R118, R69, R46, R113 ;  /* 0x0000002e45767223 */ /* 0x000fe20000000071 */
[CC--:B0-----:R-:W-:Y:S01]  /*58c0*/  FFMA R36, R102.reuse, R34.reuse, R71 ;  /* 0x0000002266247223 */ /* 0x0c1fe20000000047 */
[----:B------:R-:W0:Y:S01]  /*58d0*/  LDS.128 R64, [R125+0xc310] ;  /* 0x00c310007d407984 */ /* 0x000e220000000c00 */
[C---:B------:R-:W-:Y:S01]  /*58e0*/  FFMA R34, R103.reuse, R34, R72 ;  /* 0x0000002267227223 */ /* 0x040fe20000000048 */
[CC--:B------:R-:W-:Y:S01]  /*58f0*/  FFMA R110, R102.reuse, R38.reuse, R75 ;  /* 0x00000026666e7223 */ /* 0x0c0fe2000000004b */
[C---:B------:R-:W-:Y:S01]  /*5900*/  FFMA R38, R103.reuse, R38, R37 ;  /* 0x0000002667267223 */ /* 0x040fe20000000025 */
[----:B------:R-:W5:Y:S01]  /*5910*/  LDS.128 R68, [R125+0xc410] ;  /* 0x00c410007d447984 */ /* 0x000f620000000c00 */
[-C--:B------:R-:W-:Y:S01]  /*5920*/  FFMA R114, R102, R42.reuse, R111 ;  /* 0x0000002a66727223 */ /* 0x080fe2000000006f */
[C---:B------:R-:W-:Y:S01]  /*5930*/  FFMA R40, R103.reuse, R42, R40 ;  /* 0x0000002a67287223 */ /* 0x040fe20000000028 */
[-C--:B------:R-:W-:Y:S01]  /*5940*/  FFMA R44, R103, R46.reuse, R44 ;  /* 0x0000002e672c7223 */ /* 0x080fe2000000002c */
[----:B------:R-:W5:Y:S01]  /*5950*/  LDS.128 R72, [R124+0x8510] ;  /* 0x008510007c487984 */ /* 0x000f620000000c00 */
[C---:B-1----:R-:W-:Y:S01]  /*5960*/  FFMA R45, R32.reuse, R35, R45 ;  /* 0x00000023202d7223 */ /* 0x042fe2000000002d */
[C---:B------:R-:W-:Y:S01]  /*5970*/  FFMA R103, R32.reuse, R43, R112 ;  /* 0x0000002b20677223 */ /* 0x040fe20000000070 */
[C---:B------:R-:W-:Y:S01]  /*5980*/  FFMA R111, R32.reuse, R47, R116 ;  /* 0x0000002f206f7223 */ /* 0x040fe20000000074 */
[----:B--2---:R-:W-:Y:S01]  /*5990*/  FFMA R51, R32, R39, R108 ;  /* 0x0000002720337223 */ /* 0x004fe2000000006c */
[-C--:B------:R-:W-:Y:S01]  /*59a0*/  FFMA R32, R48, R35.reuse, R41 ;  /* 0x0000002330207223 */ /* 0x080fe20000000029 */
[----:B------:R-:W-:Y:S01]  /*59b0*/  FFMA R102, R102, R46, R115 ;  /* 0x0000002e66667223 */ /* 0x000fe20000000073 */
[----:B------:R-:W-:Y:S01]  /*59c0*/  FFMA R41, R49, R35, R36 ;  /* 0x0000002331297223 */ /* 0x000fe20000000024 */
[-C--:B------:R-:W-:Y:S01]  /*59d0*/  FFMA R34, R35, R50.reuse, R34 ;  /* 0x0000003223227223 */ /* 0x080fe20000000022 */
[----:B------:R-:W1:Y:S01]  /*59e0*/  LDS R113, [R124+0x8520] ;  /* 0x008520007c717984 */ /* 0x000e620000000800 */
[CC--:B------:R-:W-:Y:S01]  /*59f0*/  FFMA R42, R48.reuse, R39.reuse, R33 ;  /* 0x00000027302a7223 */ /* 0x0c0fe20000000021 */
[----:B------:R-:W-:Y:S01]  /*5a00*/  FFMA R33, R49, R39, R110 ;  /* 0x0000002731217223 */ /* 0x000fe2000000006e */
[-C--:B------:R-:W-:Y:S01]  /*5a10*/  FFMA R46, R39, R50.reuse, R38 ;  /* 0x00000032272e7223 */ /* 0x080fe20000000026 */
[----:B------:R-:W2:Y:S01]  /*5a20*/  LDS.64 R36, [R124+0x8618] ;  /* 0x008618007c247984 */ /* 0x000ea20000000a00 */
[-C--:B------:R-:W-:Y:S01]  /*5a30*/  FFMA R35, R49, R43.reuse, R114 ;  /* 0x0000002b31237223 */ /* 0x080fe20000000072 */
[C---:B------:R-:W-:Y:S01]  /*5a40*/  FFMA R108, R48.reuse, R43, R119 ;  /* 0x0000002b306c7223 */ /* 0x040fe20000000077 */
[-C--:B------:R-:W-:Y:S01]  /*5a50*/  FFMA R40, R43, R50.reuse, R40 ;  /* 0x000000322b287223 */ /* 0x080fe20000000028 */
[----:B------:R-:W2:Y:S01]  /*5a60*/  LDS.64 R38, [R124+0x8620] ;  /* 0x008620007c267984 */ /* 0x000ea20000000a00 */
[-C--:B------:R-:W-:Y:S01]  /*5a70*/  FFMA R118, R48, R47.reuse, R118 ;  /* 0x0000002f30767223 */ /* 0x080fe20000000076 */
[----:B------:R-:W-:Y:S01]  /*5a80*/  FFMA R49, R49, R47, R102 ;  /* 0x0000002f31317223 */ /* 0x000fe20000000066 */
[----:B------:R-:W-:Y:S01]  /*5a90*/  FFMA R44, R47, R50, R44 ;  /* 0x000000322f2c7223 */ /* 0x000fe2000000002c */
[----:B------:R-:W2:Y:S01]  /*5aa0*/  LDS R43, [R124+0x871c] ;  /* 0x00871c007c2b7984 */ /* 0x000ea20000000800 */
[C---:B---3--:R-:W-:Y:S01]  /*5ab0*/  FFMA R48, R52.reuse, R56, R45 ;  /* 0x0000003834307223 */ /* 0x048fe2000000002d */
[C---:B------:R-:W-:Y:S01]  /*5ac0*/  FFMA R50, R52.reuse, R57, R32 ;  /* 0x0000003934327223 */ /* 0x040fe20000000020 */
[CC--:B------:R-:W-:Y:S01]  /*5ad0*/  FFMA R102, R52.reuse, R58.reuse, R41 ;  /* 0x0000003a34667223 */ /* 0x0c0fe20000000029 */
[-C--:B------:R-:W-:Y:S01]  /*5ae0*/  FFMA R52, R52, R59.reuse, R34 ;  /* 0x0000003b34347223 */ /* 0x080fe20000000022 */
[----:B----4-:R-:W-:Y:S01]  /*5af0*/  FFMA R112, R60, R58, R33 ;  /* 0x0000003a3c707223 */ /* 0x010fe20000000021 */
[-C--:B------:R-:W-:Y:S01]  /*5b00*/  FFMA R110, R56, R60.reuse, R51 ;  /* 0x0000003c386e7223 */ /* 0x080fe20000000033 */
[C---:B------:R-:W-:Y:S01]  /*5b10*/  FFMA R42, R57.reuse, R60, R42 ;  /* 0x0000003c392a7223 */ /* 0x040fe2000000002a */
[-C--:B------:R-:W-:Y:S01]  /*5b20*/  FFMA R46, R60, R59.reuse, R46 ;  /* 0x0000003b3c2e7223 */ /* 0x080fe2000000002e */
[----:B0-----:R-:W-:Y:S01]  /*5b30*/  FFMA R114, R64, R58, R35 ;  /* 0x0000003a40727223 */ /* 0x001fe20000000023 */
[CC--:B------:R-:W-:Y:S01]  /*5b40*/  FFMA R60, R56.reuse, R64.reuse, R103 ;  /* 0x00000040383c7223 */ /* 0x0c0fe20000000067 */
[----:B------:R-:W0:Y:S01]  /*5b50*/  LDS.128 R32, [R124+0x8720] ;  /* 0x008720007c207984 */ /* 0x000e220000000c00 */
[C---:B------:R-:W-:Y:S01]  /*5b60*/  FFMA R108, R57.reuse, R64, R108 ;  /* 0x00000040396c7223 */ /* 0x040fe2000000006c */
[-C--:B-----5:R-:W-:Y:S01]  /*5b70*/  FFMA R56, R56, R68.reuse, R111 ;  /* 0x0000004438387223 */ /* 0x0a0fe2000000006f */
[----:B------:R-:W-:Y:S01]  /*5b80*/  FFMA R118, R57, R68, R118 ;  /* 0x0000004439767223 */ /* 0x000fe20000000076 */
[----:B------:R-:W-:Y:S01]  /*5b90*/  FFMA R58, R68, R58, R49 ;  /* 0x0000003a443a7223 */ /* 0x000fe20000000031 */
[-C--:B------:R-:W-:Y:S01]  /*5ba0*/  FFMA R40, R64, R59.reuse, R40 ;  /* 0x0000003b40287223 */ /* 0x080fe20000000028 */
        /* <DEDUP_REMOVED lines=13> */
[-C--:B-1----:R-:W-:Y:S01]  /*5c80*/  FFMA R52, R53, R113.reuse, R52 ;  /* 0x0000007135347223 */ /* 0x082fe20000000034 */
[-C--:B------:R-:W-:Y:S01]  /*5c90*/  FFMA R46, R61, R113.reuse, R46 ;  /* 0x000000713d2e7223 */ /* 0x080fe2000000002e */
[-C--:B------:R-:W-:Y:S01]  /*5ca0*/  FFMA R65, R65, R113.reuse, R40 ;  /* 0x0000007141417223 */ /* 0x080fe20000000028 */
[----:B------:R-:W-:Y:S01]  /*5cb0*/  FFMA R69, R69, R113, R44 ;  /* 0x0000007145457223 */ /* 0x000fe2000000002c */
[C---:B--2---:R-:W-:Y:S01]  /*5cc0*/  FFMA R40, R36.reuse, R54, R41 ;  /* 0x0000003624287223 */ /* 0x044fe20000000029 */
[C---:B------:R-:W-:Y:S01]  /*5cd0*/  FFMA R48, R36.reuse, R62, R47 ;  /* 0x0000003e24307223 */ /* 0x040fe2000000002f */
[C---:B------:R-:W-:Y:S01]  /*5ce0*/  FFMA R42, R36.reuse, R66, R57 ;  /* 0x00000042242a7223 */ /* 0x040fe20000000039 */
[----:B------:R-:W-:Y:S01]  /*5cf0*/  FFMA R114, R36, R70, R73 ;  /* 0x0000004624727223 */ /* 0x000fe20000000049 */
[C---:B------:R-:W-:Y:S01]  /*5d00*/  FFMA R36, R38.reuse, R54, R45 ;  /* 0x0000003626247223 */ /* 0x040fe2000000002d */
        /* <DEDUP_REMOVED lines=11> */
[-C--:B------:R-:W-:Y:S01]  /*5dc0*/  FFMA R117, R43, R67.reuse, R42 ;  /* 0x000000432b757223 */ /* 0x080fe2000000002a */
[CC--:B0-----:R-:W-:Y:S01]  /*5dd0*/  FFMA R119, R32.reuse, R67.reuse, R119 ;  /* 0x0000004320777223 */ /* 0x0c1fe20000000077 */
[----:B------:R-:W-:Y:S01]  /*5de0*/  FFMA R121, R33, R67, R44 ;  /* 0x0000004321797223 */ /* 0x000fe2000000002c */
[C---:B------:R-:W-:Y:S01]  /*5df0*/  FFMA R113, R43.reuse, R55, R40 ;  /* 0x000000372b717223 */ /* 0x040fe20000000028 */
[C---:B------:R-:W-:Y:S01]  /*5e00*/  FFMA R48, R43.reuse, R63, R48 ;  /* 0x0000003f2b307223 */ /* 0x040fe20000000030 */
[----:B------:R-:W-:Y:S01]  /*5e10*/  FFMA R114, R43, R71, R114 ;  /* 0x000000472b727223 */ /* 0x000fe20000000072 */
        /* <DEDUP_REMOVED lines=25> */
.L_x_127:
[----:B------:R-:W-:Y:S05]  /*5fb0*/  BSYNC.RECONVERGENT B2 ;  /* 0x0000000000027941 */ /* 0x000fea0003800200 */
.L_x_126:
        /* <DEDUP_REMOVED lines=14> */
.L_x_129:
[----:B------:R-:W-:Y:S05]  /*60a0*/  BSYNC.RECONVERGENT B2 ;  /* 0x0000000000027941 */ /* 0x000fea0003800200 */
.L_x_128:
        /* <DEDUP_REMOVED lines=14> */
.L_x_131:
[----:B------:R-:W-:Y:S05]  /*6190*/  BSYNC.RECONVERGENT B2 ;  /* 0x0000000000027941 */ /* 0x000fea0003800200 */
.L_x_130:
        /* <DEDUP_REMOVED lines=14> */
.L_x_133:
[----:B------:R-:W-:Y:S05]  /*6280*/  BSYNC.RECONVERGENT B2 ;  /* 0x0000000000027941 */ /* 0x000fea0003800200 */
.L_x_132:
        /* <DEDUP_REMOVED lines=15> */
.L_x_135:
[----:B------:R-:W-:Y:S05]  /*6380*/  BSYNC.RECONVERGENT B2 ;  /* 0x0000000000027941 */ /* 0x000fea0003800200 */
.L_x_134:
        /* <DEDUP_REMOVED lines=14> */
.L_x_137:
[----:B------:R-:W-:Y:S05]  /*6470*/  BSYNC.RECONVERGENT B2 ;  /* 0x0000000000027941 */ /* 0x000fea0003800200 */
.L_x_136:
        /* <DEDUP_REMOVED lines=15> */
.L_x_139:
[----:B------:R-:W-:Y:S05]  /*6570*/  BSYNC.RECONVERGENT B2 ;  /* 0x0000000000027941 */ /* 0x000fea0003800200 */
.L_x_138:
        /* <DEDUP_REMOVED lines=15> */
.L_x_141:
[----:B------:R-:W-:Y:S05]  /*6670*/  BSYNC.RECONVERGENT B2 ;  /* 0x0000000000027941 */ /* 0x000fea0003800200 */
.L_x_140:
        /* <DEDUP_REMOVED lines=15> */
.L_x_143:
[----:B------:R-:W-:Y:S05]  /*6770*/  BSYNC.RECONVERGENT B2 ;  /* 0x0000000000027941 */ /* 0x000fea0003800200 */
.L_x_142:
        /* <DEDUP_REMOVED lines=15> */
.L_x_145:
[----:B------:R-:W-:Y:S05]  /*6870*/  BSYNC.RECONVERGENT B2 ;  /* 0x0000000000027941 */ /* 0x000fea0003800200 */
.L_x_144:
        /* <DEDUP_REMOVED lines=15> */
.L_x_147:
[----:B------:R-:W-:Y:S05]  /*6970*/  BSYNC.RECONVERGENT B2 ;  /* 0x0000000000027941 */ /* 0x000fea0003800200 */
.L_x_146:
        /* <DEDUP_REMOVED lines=15> */
.L_x_149:
[----:B------:R-:W-:Y:S05]  /*6a70*/  BSYNC.RECONVERGENT B2 ;  /* 0x0000000000027941 */ /* 0x000fea0003800200 */
.L_x_148:
        /* <DEDUP_REMOVED lines=14> */
.L_x_151:
[----:B------:R-:W-:Y:S05]  /*6b60*/  BSYNC.RECONVERGENT B2 ;  /* 0x0000000000027941 */ /* 0x000fea0003800200 */
.L_x_150:
        /* <DEDUP_REMOVED lines=15> */
.L_x_153:
[----:B------:R-:W-:Y:S05]  /*6c60*/  BSYNC.RECONVERGENT B2 ;  /* 0x0000000000027941 */ /* 0x000fea0003800200 */
.L_x_152:
        /* <DEDUP_REMOVED lines=15> */
.L_x_155:
[----:B------:R-:W-:Y:S05]  /*6d60*/  BSYNC.RECONVERGENT B2 ;  /* 0x0000000000027941 */ /* 0x000fea0003800200 */
.L_x_154:
        /* <DEDUP_REMOVED lines=15> */
.L_x_157:
[----:B------:R-:W-:Y:S05]  /*6e60*/  BSYNC.RECONVERGENT B2 ;  /* 0x0000000000027941 */ /* 0x000fea0003800200 */
.L_x_156:
[----:B------:R-:W-:Y:S01]  /*6e70*/  IADD3 R6, PT, PT, R6, 0x1, RZ ;  /* 0x0000000106067810 */ /* 0x000fe20007ffe0ff */
[----:B------:R-:W-:Y:S01]  /*6e80*/  BAR.SYNC.DEFER_BLOCKING 0x0 ;  /* 0x0000000000007b1d */ /* 0x000fe20000010000 */
[----:B------:R-:W-:Y:S02]  /*6e90*/  MOV R120, R33 ;  /* 0x0000002100787202 */ /* 0x000fe40000000f00 */
[----:B------:R-:W-:-:S13]  /*6ea0*/  ISETP.NE.AND P0, PT, R6, R15, PT ;  /* 0x0000000f0600720c */ /* 0x000fda0003f05270 */
[----:B------:R-:W-:Y:S05]  /*6eb0*/  @P0 BRA `(.L_x_158) ;  /* 0xffffff9c00480947 */ /* 0x000fea000383ffff */
.L_x_72:
[----:B------:R-:W2:Y:S01]  /*6ec0*/  LDC R9, c[0x0][0x384] ;  /* 0x0000e100ff097b82 */ /* 0x000ea20000000800 */
[----:B------:R-:W3:Y:S01]  /*6ed0*/  LDCU.64 UR4, c[0x0][0x3a0] ;  /* 0x00007400ff0477ac */ /* 0x000ee20008000a00 */
[----:B--2---:R-:W-:-:S05]  /*6ee0*/  IMAD R0, R91, R9, R90 ;  /* 0x000000095b007224 */ /* 0x004fca00078e025a */
[----:B------:R-:W-:-:S04]  /*6ef0*/  SHF.L.U32 R0, R0, 0x2, RZ ;  /* 0x0000000200007819 */ /* 0x000fc800000006ff */
[----:B------:R-:W-:-:S04]  /*6f00*/  IADD3 R87, P0, PT, R87, R0, RZ ;  /* 0x0000000057577210 */ /* 0x000fc80007f1e0ff */
[----:B------:R-:W-:Y:S02]  /*6f10*/  LEA.HI.X.SX32 R0, R0, R2, 0x1, P0 ;  /* 0x0000000200007211 */ /* 0x000fe400000f0eff */
[----:B---3--:R-:W-:-:S04]  /*6f20*/  LEA R2, P0, R87, UR4, 0x2 ;  /* 0x0000000457027c11 */ /* 0x008fc8000f8010ff */
[----:B------:R-:W-:-:S03]  /*6f30*/  LEA.HI.X R3, R87, UR5, R0, 0x2, P0 ;  /* 0x0000000557037c11 */ /* 0x000fc600080f1400 */
[C---:B------:R-:W-:Y:S02]  /*6f40*/  IMAD.WIDE R4, R9.reuse, 0x4, R2 ;  /* 0x0000000409047825 */ /* 0x040fe400078e0202 */
[----:B------:R-:W-:Y:S04]  /*6f50*/  STG.E desc[UR36][R2.64], R97 ;  /* 0x0000006102007986 */ /* 0x000fe8000c101924 */
[----:B------:R-:W-:Y:S01]  /*6f60*/  STG.E desc[UR36][R2.64+0x4], R95 ;  /* 0x0000045f02007986 */ /* 0x000fe2000c101924 */
[----:B-1----:R-:W-:-:S03]  /*6f70*/  IMAD.WIDE R6, R9, 0x4, R4 ;  /* 0x0000000409067825 */ /* 0x002fc600078e0204 */
[----:B------:R-:W-:Y:S01]  /*6f80*/  STG.E desc[UR36][R2.64+0x8], R93 ;  /* 0x0000085d02007986 */ /* 0x000fe2000c101924 */
[----:B------:R-:W-:-:S03]  /*6f90*/  IMAD.WIDE R8, R9, 0x4, R6 ;  /* 0x0000000409087825 */ /* 0x000fc600078e0206 */
        /* <DEDUP_REMOVED lines=30> */
        .weak           $__internal_1_$__cuda_sm3x_div_rn_noftz_f32_slowpath
        .type           $__internal_1_$__cuda_sm3x_div_rn_noftz_f32_slowpath,@function
        .size           $__internal_1_$__cuda_sm3x_div_rn_noftz_f32_slowpath,(.L_x_172 - $__internal_1_$__cuda_sm3x_div_rn_noftz_f32_slowpath)
$__internal_1_$__cuda_sm3x_div_rn_noftz_f32_slowpath:
        /* <DEDUP_REMOVED lines=35> */
.L_x_160:
[----:B------:R-:W-:Y:S01]  /*73b0*/  LEA R41, R37, 0xc0800000, 0x17 ;  /* 0xc080000025297811 */ /* 0x000fe200078eb8ff */
[----:B------:R-:W-:Y:S01]  /*73c0*/  BSSY.RECONVERGENT B1, `(.L_x_165) ;  /* 0x0000036000017945 */ /* 0x000fe20003800200 */
[----:B------:R-:W-:Y:S02]  /*73d0*/  IADD3 R42, PT, PT, R42, -0x7f, RZ ;  /* 0xffffff812a2a7810 */ /* 0x000fe40007ffe0ff */
[----:B------:R-:W-:-:S03]  /*73e0*/  IADD3 R44, PT, PT, -R41, R36, RZ ;  /* 0x00000024292c7210 */ /* 0x000fc60007ffe1ff */
[----:B------:R-:W-:Y:S01]  /*73f0*/  IMAD R36, R42, -0x800000, R49 ;  /* 0xff8000002a247824 */ /* 0x000fe200078e0231 */
        /* <DEDUP_REMOVED lines=24> */
[-CC-:B------:R-:W-:Y:S01]  /*7580*/  FFMA.RZ R37, R41, R43.reuse, R40.reuse ;  /* 0x0000002b29257223 */ /* 0x180fe2000000c028 */
[C---:B------:R-:W-:Y:S02]  /*7590*/  IADD3 R42, PT, PT, R44.reuse, 0x20, RZ ;  /* 0x000000202c2a7810 */ /* 0x040fe40007ffe0ff */
[C---:B------:R-:W-:Y:S02]  /*75a0*/  ISETP.NE.AND P2, PT, R44.reuse, RZ, PT ;  /* 0x000000ff2c00720c */ /* 0x040fe40003f45270 */
[----:B------:R-:W-:Y:S01]  /*75b0*/  LOP3.LUT R39, R37, 0x7fffff, RZ, 0xc0, !PT ;  /* 0x007fffff25277812 */ /* 0x000fe200078ec0ff */
[CCC-:B------:R-:W-:Y:S01]  /*75c0*/  FFMA.RP R37, R41.reuse, R43.reuse, R40.reuse ;  /* 0x0000002b29257223 */ /* 0x1c0fe20000008028 */
[----:B------:R-:W-:Y:S01]  /*75d0*/  FFMA.RM R40, R41, R43, R40 ;  /* 0x0000002b29287223 */ /* 0x000fe20000004028 */
[----:B------:R-:W-:Y:S02]  /*75e0*/  ISETP.NE.AND P1, PT, R44, RZ, PT ;  /* 0x000000ff2c00720c */ /* 0x000fe40003f25270 */
[----:B------:R-:W-:-:S02]  /*75f0*/  LOP3.LUT R39, R39, 0x800000, RZ, 0xfc, !PT ;  /* 0x0080000027277812 */ /* 0x000fc400078efcff */
[----:B------:R-:W-:Y:S02]  /*7600*/  IADD3 R41, PT, PT, -R44, RZ, RZ ;  /* 0x000000ff2c297210 */ /* 0x000fe40007ffe1ff */
[----:B------:R-:W-:Y:S02]  /*7610*/  SHF.L.U32 R42, R39, R42, RZ ;  /* 0x0000002a272a7219 */ /* 0x000fe400000006ff */
[----:B------:R-:W-:Y:S02]  /*7620*/  FSETP.NEU.FTZ.AND P0, PT, R37, R40, PT ;  /* 0x000000282500720b */ /* 0x000fe40003f1d000 */
[----:B------:R-:W-:Y:S02]  /*7630*/  SEL R40, R41, RZ, P2 ;  /* 0x000000ff29287207 */ /* 0x000fe40001000000 */
[----:B------:R-:W-:Y:S02]  /*7640*/  ISETP.NE.AND P1, PT, R42, RZ, P1 ;  /* 0x000000ff2a00720c */ /* 0x000fe40000f25270 */
[----:B------:R-:W-:-:S02]  /*7650*/  SHF.R.U32.HI R40, RZ, R40, R39 ;  /* 0x00000028ff287219 */ /* 0x000fc40000011627 */
[----:B------:R-:W-:Y:S02]  /*7660*/  PLOP3.LUT P0, PT, P0, P1, PT, 0xf8, 0x8f ;  /* 0x00000000008f781c */ /* 0x000fe40000703f70 */
[----:B------:R-:W-:Y:S02]  /*7670*/  SHF.R.U32.HI R42, RZ, 0x1, R40 ;  /* 0x00000001ff2a7819 */ /* 0x000fe40000011628 */
[----:B------:R-:W-:-:S04]  /*7680*/  SEL R37, RZ, 0x1, !P0 ;  /* 0x00000001ff257807 */ /* 0x000fc80004000000 */
[----:B------:R-:W-:-:S04]  /*7690*/  LOP3.LUT R37, R37, 0x1, R42, 0xf8, !PT ;  /* 0x0000000125257812 */ /* 0x000fc800078ef82a */
[----:B------:R-:W-:-:S04]  /*76a0*/  LOP3.LUT R37, R37, R40, RZ, 0xc0, !PT ;  /* 0x0000002825257212 */ /* 0x000fc800078ec0ff */
[----:B------:R-:W-:-:S04]  /*76b0*/  IADD3 R37, PT, PT, R42, R37, RZ ;  /* 0x000000252a257210 */ /* 0x000fc80007ffe0ff */
[----:B------:R-:W-:Y:S01]  /*76c0*/  LOP3.LUT R36, R37, R36, RZ, 0xfc, !PT ;  /* 0x0000002425247212 */ /* 0x000fe200078efcff */
[----:B------:R-:W-:Y:S06]  /*76d0*/  BRA `(.L_x_168) ;  /* 0x0000000000107947 */ /* 0x000fec0003800000 */
.L_x_167:
[----:B------:R-:W-:-:S04]  /*76e0*/  LOP3.LUT R36, R36, 0x80000000, RZ, 0xc0, !PT ;  /* 0x8000000024247812 */ /* 0x000fc800078ec0ff */
[----:B------:R-:W-:Y:S01]  /*76f0*/  LOP3.LUT R36, R36, 0x7f800000, RZ, 0xfc, !PT ;  /* 0x7f80000024247812 */ /* 0x000fe200078efcff */
[----:B------:R-:W-:Y:S06]  /*7700*/  BRA `(.L_x_168) ;  /* 0x0000000000047947 */ /* 0x000fec0003800000 */
.L_x_166:
[----:B------:R-:W-:-:S07]  /*7710*/  LEA R36, R42, R36, 0x17 ;  /* 0x000000242a247211 */ /* 0x000fce00078eb8ff */
.L_x_168:
[----:B------:R-:W-:Y:S05]  /*7720*/  BSYNC.RECONVERGENT B1 ;  /* 0x0000000000017941 */ /* 0x000fea0003800200 */
.L_x_165:
[----:B------:R-:W-:Y:S05]  /*7730*/  BRA `(.L_x_169) ;  /* 0x0000000000207947 */ /* 0x000fea0003800000 */
.L_x_164:
[----:B------:R-:W-:-:S04]  /*7740*/  LOP3.LUT R36, R36, 0x80000000, R49, 0x48, !PT ;  /* 0x8000000024247812 */ /* 0x000fc800078e4831 */
[----:B------:R-:W-:Y:S01]  /*7750*/  LOP3.LUT R36, R36, 0x7f800000, RZ, 0xfc, !PT ;  /* 0x7f80000024247812 */ /* 0x000fe200078efcff */
[----:B------:R-:W-:Y:S06]  /*7760*/  BRA `(.L_x_169) ;  /* 0x0000000000147947 */ /* 0x000fec0003800000 */
.L_x_163:
[----:B------:R-:W-:Y:S01]  /*7770*/  LOP3.LUT R36, R36, 0x80000000, R49, 0x48, !PT ;  /* 0x8000000024247812 */ /* 0x000fe200078e4831 */
[----:B------:R-:W-:Y:S06]  /*7780*/  BRA `(.L_x_169) ;  /* 0x00000000000c7947 */ /* 0x000fec0003800000 */
.L_x_162:
[----:B------:R-:W0:Y:S01]  /*7790*/  MUFU.RSQ R36, -QNAN ;  /* 0xffc0000000247908 */ /* 0x000e220000001400 */
[----:B------:R-:W-:Y:S05]  /*77a0*/  BRA `(.L_x_169) ;  /* 0x0000000000047947 */ /* 0x000fea0003800000 */
.L_x_161:
[----:B------:R-:W-:-:S07]  /*77b0*/  FADD.FTZ R36, R49, R32 ;  /* 0x0000002031247221 */ /* 0x000fce0000010000 */
.L_x_169:
[----:B------:R-:W-:Y:S05]  /*77c0*/  BSYNC.RECONVERGENT B0 ;  /* 0x0000000000007941 */ /* 0x000fea0003800200 */
.L_x_159:
[----:B------:R-:W-:Y:S01]  /*77d0*/  HFMA2 R37, -RZ, RZ, 0, 0 ;  /* 0x00000000ff257431 */ /* 0x000fe200000001ff */
[----:B0-----:R-:W-:Y:S02]  /*77e0*/  MOV R39, R36 ;  /* 0x0000002400277202 */ /* 0x001fe40000000f00 */
[----:B------:R-:W-:-:S04]  /*77f0*/  MOV R36, R38 ;  /* 0x0000002600247202 */ /* 0x000fc80000000f00 */
[----:B------:R-:W-:Y:S05]  /*7800*/  RET.REL.NODEC R36 `(_Z11s2mm_kernelILi64ELi4ELi2EEviiPKfS1_S1_PfS2_) ;  /* 0xffffff8424fc7950 */ /* 0x000fea0003c3ffff */
.L_x_170:
        /* <DEDUP_REMOVED lines=15> */
.L_x_172:


//--------------------- .nv.global.init           --------------------------
	.section	.nv.global.init,"aw",@progbits
.nv.global.init:
	.type		$str,@object
	.size		$str,($str$1 - $str)
$str:
        /*0000*/ 	.byte	0x6e, 0x75, 0x6d, 0x5f, 0x74, 0x68, 0x72, 0x65, 0x61, 0x64, 0x73, 0x20, 0x3d, 0x3d, 0x20, 0x62
        /*0010*/ 	.byte	0x6c, 0x6f, 0x63, 0x6b, 0x44, 0x69, 0x6d, 0x2e, 0x78, 0x00
	.type		$str$1,@object
	.size		$str$1,(__unnamed_1 - $str$1)
$str$1:
        /*001a*/ 	.byte	0x2f, 0x74, 0x6d, 0x70, 0x2f, 0x73, 0x61, 0x73, 0x73, 0x5f, 0x63, 0x75, 0x5f, 0x37, 0x64, 0x6a
        /*002a*/ 	.byte	0x5f, 0x35, 0x70, 0x78, 0x6b, 0x2f, 0x6b, 0x2e, 0x63, 0x75, 0x00
	.type		__unnamed_1,@object
	.size		__unnamed_1,(__unnamed_2 - __unnamed_1)
__unnamed_1:
        /*0035*/ 	.byte	0x76, 0x6f, 0x69, 0x64, 0x20, 0x73, 0x32, 0x6d, 0x6d, 0x5f, 0x6b, 0x65, 0x72, 0x6e, 0x65, 0x6c
        /*0045*/ 	.byte	0x28, 0x69, 0x6e, 0x74, 0x2c, 0x20, 0x69, 0x6e, 0x74, 0x2c, 0x20, 0x63, 0x6f, 0x6e, 0x73, 0x74
        /*0055*/ 	.byte	0x20, 0x66, 0x6c, 0x6f, 0x61, 0x74, 0x20, 0x2a, 0x2c, 0x20, 0x63, 0x6f, 0x6e, 0x73, 0x74, 0x20
        /*0065*/ 	.byte	0x66, 0x6c, 0x6f, 0x61, 0x74, 0x20, 0x2a, 0x2c, 0x20, 0x63, 0x6f, 0x6e, 0x73, 0x74, 0x20, 0x66
        /*0075*/ 	.byte	0x6c, 0x6f, 0x61, 0x74, 0x20, 0x2a, 0x2c, 0x20, 0x66, 0x6c, 0x6f, 0x61, 0x74, 0x20, 0x2a, 0x2c
        /*0085*/ 	.byte	0x20, 0x66, 0x6c, 0x6f, 0x61, 0x74, 0x20, 0x2a, 0x29, 0x20, 0x5b, 0x77, 0x69, 0x74, 0x68, 0x20
        /*0095*/ 	.byte	0x69, 0x6e, 0x74, 0x20, 0x42, 0x4e, 0x20, 0x3d, 0x20, 0x36, 0x34, 0x3b, 0x20, 0x69, 0x6e, 0x74
        /*00a5*/ 	.byte	0x20, 0x54, 0x4e, 0x20, 0x3d, 0x20, 0x34, 0x3b, 0x20, 0x69, 0x6e, 0x74, 0x20, 0x6d, 0x75, 0x6c
        /*00b5*/ 	.byte	0x20, 0x3d, 0x20, 0x32, 0x5d, 0x00
	.type		__unnamed_2,@object
	.size		__unnamed_2,(.L_1 - __unnamed_2)
__unnamed_2:
        /* <DEDUP_REMOVED lines=9> */
.L_1:


//--------------------- .nv.shared._Z11s2mm_kernelILi64ELi4ELi1EEviiPKfS1_S1_PfS2_ --------------------------
	.section	.nv.shared._Z11s2mm_kernelILi64ELi4ELi1EEviiPKfS1_S1_PfS2_,"aw",@nobits
	.sectionflags	@""
	.align	16
	.zero		1024


//--------------------- .nv.shared.reserved.0     --------------------------
	.section	.nv.shared.reserved.0,"aw",@nobits
	.weak		__nv_reservedSMEM_offset_0_alias
	.size		__nv_reservedSMEM_offset_0_alias, 0, 64
	.other		__nv_reservedSMEM_offset_0_alias,@"STO_CUDA_RESERVED_SHARED STV_DEFAULT"
__nv_reservedSMEM_offset_0_alias:
	.zero		0
	.zero		64


//--------------------- .nv.shared._Z11s2mm_kernelILi64ELi4ELi2EEviiPKfS1_S1_PfS2_ --------------------------
	.section	.nv.shared._Z11s2mm_kernelILi64ELi4ELi2EEviiPKfS1_S1_PfS2_,"aw",@nobits
	.sectionflags	@""
	.align	16
	.zero		1024


//--------------------- .nv.constant0._Z11s2mm_kernelILi64ELi4ELi1EEviiPKfS1_S1_PfS2_ --------------------------
	.section	.nv.constant0._Z11s2mm_kernelILi64ELi4ELi1EEviiPKfS1_S1_PfS2_,"a",@progbits
	.sectionflags	@""
	.align	4
.nv.constant0._Z11s2mm_kernelILi64ELi4ELi1EEviiPKfS1_S1_PfS2_:
	.zero		944


//--------------------- .nv.constant0._Z11s2mm_kernelILi64ELi4ELi2EEviiPKfS1_S1_PfS2_ --------------------------
	.section	.nv.constant0._Z11s2mm_kernelILi64ELi4ELi2EEviiPKfS1_S1_PfS2_,"a",@progbits
	.sectionflags	@""
	.align	4
.nv.constant0._Z11s2mm_kernelILi64ELi4ELi2EEviiPKfS1_S1_PfS2_:
	.zero		944


//--------------------- SYMBOLS --------------------------

	.type		.nv.reservedSmem.offset0,@object
	.size		.nv.reservedSmem.offset0,0x4
	.type		.nv.reservedSmem.cap,@object
	.size		.nv.reservedSmem.cap,0x4
	.type		__assertfail,@function
